//
// Generated by NVIDIA NVVM Compiler
//
// Compiler Build ID: CL-36424714
// Cuda compilation tools, release 13.0, V13.0.88
// Based on NVVM 20.0.0
//

.version 9.0
.target sm_100
.address_size 64

	// .globl	_Z19GetOutputLayerDeltaPdS_S_i
.extern .func  (.param .b32 func_retval0) vprintf
(
	.param .b64 vprintf_param_0,
	.param .b64 vprintf_param_1
)
;
.global .align 1 .b8 $str[22] = {100, 101, 118, 105, 99, 101, 32, 35, 37, 100, 9, 32, 102, 119, 32, 45, 62, 32, 37, 100, 10};
.global .align 1 .b8 $str$1[22] = {100, 101, 118, 105, 99, 101, 32, 35, 37, 100, 9, 32, 98, 119, 32, 45, 62, 32, 37, 100, 10};
.global .align 1 .b8 $str$2[25] = {108, 105, 110, 101, 32, 35, 37, 100, 9, 32, 105, 110, 100, 101, 120, 32, 35, 37, 100, 9, 32, 37, 100, 10};
.global .align 1 .b8 $str$3[10] = {108, 105, 110, 101, 32, 35, 37, 100, 9};
.global .align 1 .b8 $str$4[5] = {37, 108, 102, 32};
.global .align 1 .b8 $str$5[2] = {10};

.visible .entry _Z19GetOutputLayerDeltaPdS_S_i(
	.param .u64 .ptr .align 1 _Z19GetOutputLayerDeltaPdS_S_i_param_0,
	.param .u64 .ptr .align 1 _Z19GetOutputLayerDeltaPdS_S_i_param_1,
	.param .u64 .ptr .align 1 _Z19GetOutputLayerDeltaPdS_S_i_param_2,
	.param .u32 _Z19GetOutputLayerDeltaPdS_S_i_param_3
)
{
	.reg .pred 	%p<3>;
	.reg .b32 	%r<6>;
	.reg .b64 	%rd<13>;
	.reg .b64 	%fd<9>;

	ld.param.u64 	%rd4, [_Z19GetOutputLayerDeltaPdS_S_i_param_0];
	ld.param.u64 	%rd5, [_Z19GetOutputLayerDeltaPdS_S_i_param_1];
	ld.param.u64 	%rd3, [_Z19GetOutputLayerDeltaPdS_S_i_param_2];
	ld.param.u32 	%r2, [_Z19GetOutputLayerDeltaPdS_S_i_param_3];
	cvta.to.global.u64 	%rd1, %rd5;
	cvta.to.global.u64 	%rd2, %rd4;
	mov.u32 	%r3, %ntid.x;
	mov.u32 	%r4, %ctaid.x;
	mov.u32 	%r5, %tid.x;
	mad.lo.s32 	%r1, %r3, %r4, %r5;
	setp.ge.s32 	%p1, %r1, %r2;
	@%p1 bra 	$L__BB0_4;
	cvta.to.global.u64 	%rd6, %rd3;
	cvt.rn.f64.s32 	%fd1, %r1;
	ld.global.f64 	%fd2, [%rd6];
	setp.eq.f64 	%p2, %fd2, %fd1;
	@%p2 bra 	$L__BB0_3;
	mul.wide.s32 	%rd10, %r1, 8;
	add.s64 	%rd11, %rd2, %rd10;
	ld.global.f64 	%fd6, [%rd11];
	mov.f64 	%fd7, 0d0000000000000000;
	sub.f64 	%fd8, %fd7, %fd6;
	add.s64 	%rd12, %rd1, %rd10;
	st.global.f64 	[%rd12], %fd8;
	bra.uni 	$L__BB0_4;
$L__BB0_3:
	mul.wide.s32 	%rd7, %r1, 8;
	add.s64 	%rd8, %rd2, %rd7;
	ld.global.f64 	%fd3, [%rd8];
	mov.f64 	%fd4, 0d3FF0000000000000;
	sub.f64 	%fd5, %fd4, %fd3;
	add.s64 	%rd9, %rd1, %rd7;
	st.global.f64 	[%rd9], %fd5;
$L__BB0_4:
	ret;

}
	// .globl	_Z19GetHiddenLayerDeltaPdS_S_S_i
.visible .entry _Z19GetHiddenLayerDeltaPdS_S_S_i(
	.param .u64 .ptr .align 1 _Z19GetHiddenLayerDeltaPdS_S_S_i_param_0,
	.param .u64 .ptr .align 1 _Z19GetHiddenLayerDeltaPdS_S_S_i_param_1,
	.param .u64 .ptr .align 1 _Z19GetHiddenLayerDeltaPdS_S_S_i_param_2,
	.param .u64 .ptr .align 1 _Z19GetHiddenLayerDeltaPdS_S_S_i_param_3,
	.param .u32 _Z19GetHiddenLayerDeltaPdS_S_S_i_param_4
)
{
	.reg .pred 	%p<2>;
	.reg .b32 	%r<6>;
	.reg .b64 	%rd<13>;
	.reg .b64 	%fd<11>;

	ld.param.u64 	%rd1, [_Z19GetHiddenLayerDeltaPdS_S_S_i_param_0];
	ld.param.u64 	%rd2, [_Z19GetHiddenLayerDeltaPdS_S_S_i_param_1];
	ld.param.u64 	%rd3, [_Z19GetHiddenLayerDeltaPdS_S_S_i_param_2];
	ld.param.u64 	%rd4, [_Z19GetHiddenLayerDeltaPdS_S_S_i_param_3];
	ld.param.u32 	%r2, [_Z19GetHiddenLayerDeltaPdS_S_S_i_param_4];
	mov.u32 	%r3, %ntid.x;
	mov.u32 	%r4, %ctaid.x;
	mov.u32 	%r5, %tid.x;
	mad.lo.s32 	%r1, %r3, %r4, %r5;
	setp.ge.s32 	%p1, %r1, %r2;
	@%p1 bra 	$L__BB1_2;
	cvta.to.global.u64 	%rd5, %rd2;
	cvta.to.global.u64 	%rd6, %rd1;
	cvta.to.global.u64 	%rd7, %rd3;
	cvta.to.global.u64 	%rd8, %rd4;
	mul.wide.s32 	%rd9, %r1, 8;
	add.s64 	%rd10, %rd5, %rd9;
	ld.global.f64 	%fd1, [%rd10];
	mov.f64 	%fd2, 0d3FF0000000000000;
	sub.f64 	%fd3, %fd2, %fd1;
	mul.f64 	%fd4, %fd1, %fd3;
	add.s64 	%rd11, %rd6, %rd9;
	ld.global.f64 	%fd5, [%rd11];
	add.s64 	%rd12, %rd7, %rd9;
	ld.global.f64 	%fd6, [%rd12];
	ld.global.f64 	%fd7, [%rd8];
	mul.f64 	%fd8, %fd6, %fd7;
	sub.f64 	%fd9, %fd5, %fd8;
	mul.f64 	%fd10, %fd4, %fd9;
	st.global.f64 	[%rd11], %fd10;
$L__BB1_2:
	ret;

}
	// .globl	_Z12UpdateWeightPdS_S_iid
.visible .entry _Z12UpdateWeightPdS_S_iid(
	.param .u64 .ptr .align 1 _Z12UpdateWeightPdS_S_iid_param_0,
	.param .u64 .ptr .align 1 _Z12UpdateWeightPdS_S_iid_param_1,
	.param .u64 .ptr .align 1 _Z12UpdateWeightPdS_S_iid_param_2,
	.param .u32 _Z12UpdateWeightPdS_S_iid_param_3,
	.param .u32 _Z12UpdateWeightPdS_S_iid_param_4,
	.param .f64 _Z12UpdateWeightPdS_S_iid_param_5
)
{
	.reg .pred 	%p<2>;
	.reg .b32 	%r<10>;
	.reg .b64 	%rd<13>;
	.reg .b64 	%fd<7>;

	ld.param.u64 	%rd1, [_Z12UpdateWeightPdS_S_iid_param_0];
	ld.param.u64 	%rd2, [_Z12UpdateWeightPdS_S_iid_param_1];
	ld.param.u64 	%rd3, [_Z12UpdateWeightPdS_S_iid_param_2];
	ld.param.u32 	%r2, [_Z12UpdateWeightPdS_S_iid_param_3];
	ld.param.u32 	%r3, [_Z12UpdateWeightPdS_S_iid_param_4];
	ld.param.f64 	%fd1, [_Z12UpdateWeightPdS_S_iid_param_5];
	mov.u32 	%r4, %ntid.x;
	mov.u32 	%r5, %ctaid.x;
	mov.u32 	%r6, %tid.x;
	mad.lo.s32 	%r1, %r4, %r5, %r6;
	setp.ge.s32 	%p1, %r1, %r3;
	@%p1 bra 	$L__BB2_2;
	cvta.to.global.u64 	%rd4, %rd2;
	cvta.to.global.u64 	%rd5, %rd1;
	cvta.to.global.u64 	%rd6, %rd3;
	mul.wide.s32 	%rd7, %r1, 8;
	add.s64 	%rd8, %rd4, %rd7;
	ld.global.f64 	%fd2, [%rd8];
	div.s32 	%r7, %r1, %r2;
	mul.wide.s32 	%rd9, %r7, 8;
	add.s64 	%rd10, %rd5, %rd9;
	ld.global.f64 	%fd3, [%rd10];
	mul.f64 	%fd4, %fd1, %fd3;
	mul.lo.s32 	%r8, %r7, %r2;
	sub.s32 	%r9, %r1, %r8;
	mul.wide.s32 	%rd11, %r9, 8;
	add.s64 	%rd12, %rd6, %rd11;
	ld.global.f64 	%fd5, [%rd12];
	fma.rn.f64 	%fd6, %fd4, %fd5, %fd2;
	st.global.f64 	[%rd8], %fd6;
$L__BB2_2:
	ret;

}
	// .globl	_Z7SigmoidPdi
.visible .entry _Z7SigmoidPdi(
	.param .u64 .ptr .align 1 _Z7SigmoidPdi_param_0,
	.param .u32 _Z7SigmoidPdi_param_1
)
{
	.reg .pred 	%p<6>;
	.reg .b32 	%r<21>;
	.reg .b32 	%f<3>;
	.reg .b64 	%rd<6>;
	.reg .b64 	%fd<30>;

	ld.param.u64 	%rd3, [_Z7SigmoidPdi_param_0];
	ld.param.u32 	%r5, [_Z7SigmoidPdi_param_1];
	cvta.to.global.u64 	%rd1, %rd3;
	mov.u32 	%r6, %ntid.x;
	mov.u32 	%r7, %ctaid.x;
	mov.u32 	%r8, %tid.x;
	mad.lo.s32 	%r1, %r6, %r7, %r8;
	setp.ge.s32 	%p1, %r1, %r5;
	@%p1 bra 	$L__BB3_5;
	mul.wide.s32 	%rd4, %r1, 8;
	add.s64 	%rd2, %rd1, %rd4;
	ld.global.f64 	%fd1, [%rd2];
	neg.f64 	%fd6, %fd1;
	fma.rn.f64 	%fd7, %fd1, 0dBFF71547652B82FE, 0d4338000000000000;
	{
	.reg .b32 %temp; 
	mov.b64 	{%r2, %temp}, %fd7;
	}
	mov.f64 	%fd8, 0dC338000000000000;
	add.rn.f64 	%fd9, %fd7, %fd8;
	fma.rn.f64 	%fd10, %fd9, 0dBFE62E42FEFA39EF, %fd6;
	fma.rn.f64 	%fd11, %fd9, 0dBC7ABC9E3B39803F, %fd10;
	fma.rn.f64 	%fd12, %fd11, 0d3E5ADE1569CE2BDF, 0d3E928AF3FCA213EA;
	fma.rn.f64 	%fd13, %fd12, %fd11, 0d3EC71DEE62401315;
	fma.rn.f64 	%fd14, %fd13, %fd11, 0d3EFA01997C89EB71;
	fma.rn.f64 	%fd15, %fd14, %fd11, 0d3F2A01A014761F65;
	fma.rn.f64 	%fd16, %fd15, %fd11, 0d3F56C16C1852B7AF;
	fma.rn.f64 	%fd17, %fd16, %fd11, 0d3F81111111122322;
	fma.rn.f64 	%fd18, %fd17, %fd11, 0d3FA55555555502A1;
	fma.rn.f64 	%fd19, %fd18, %fd11, 0d3FC5555555555511;
	fma.rn.f64 	%fd20, %fd19, %fd11, 0d3FE000000000000B;
	fma.rn.f64 	%fd21, %fd20, %fd11, 0d3FF0000000000000;
	fma.rn.f64 	%fd22, %fd21, %fd11, 0d3FF0000000000000;
	{
	.reg .b32 %temp; 
	mov.b64 	{%r3, %temp}, %fd22;
	}
	{
	.reg .b32 %temp; 
	mov.b64 	{%temp, %r4}, %fd22;
	}
	shl.b32 	%r9, %r2, 20;
	add.s32 	%r10, %r9, %r4;
	mov.b64 	%fd29, {%r3, %r10};
	{
	.reg .b32 %temp; 
	mov.b64 	{%temp, %r11}, %fd6;
	}
	mov.b32 	%f2, %r11;
	abs.f32 	%f1, %f2;
	setp.lt.f32 	%p2, %f1, 0f4086232B;
	@%p2 bra 	$L__BB3_4;
	setp.gt.f64 	%p3, %fd1, 0d0000000000000000;
	mov.f64 	%fd23, 0d7FF0000000000000;
	sub.f64 	%fd24, %fd23, %fd1;
	selp.f64 	%fd29, 0d0000000000000000, %fd24, %p3;
	setp.geu.f32 	%p4, %f1, 0f40874800;
	@%p4 bra 	$L__BB3_4;
	shr.u32 	%r12, %r2, 31;
	add.s32 	%r13, %r2, %r12;
	shr.s32 	%r14, %r13, 1;
	shl.b32 	%r15, %r14, 20;
	add.s32 	%r16, %r4, %r15;
	mov.b64 	%fd25, {%r3, %r16};
	sub.s32 	%r17, %r2, %r14;
	shl.b32 	%r18, %r17, 20;
	add.s32 	%r19, %r18, 1072693248;
	mov.b32 	%r20, 0;
	mov.b64 	%fd26, {%r20, %r19};
	mul.f64 	%fd29, %fd26, %fd25;
$L__BB3_4:
	add.f64 	%fd27, %fd29, 0d3FF0000000000000;
	rcp.rn.f64 	%fd28, %fd27;
	st.global.f64 	[%rd2], %fd28;
$L__BB3_5:
	setp.ne.s32 	%p5, %r1, 0;
	@%p5 bra 	$L__BB3_7;
	mov.b64 	%rd5, 4607182418800017408;
	st.global.u64 	[%rd1], %rd5;
$L__BB3_7:
	ret;

}
	// .globl	_Z11ExponentialPdi
.visible .entry _Z11ExponentialPdi(
	.param .u64 .ptr .align 1 _Z11ExponentialPdi_param_0,
	.param .u32 _Z11ExponentialPdi_param_1
)
{
	.reg .pred 	%p<6>;
	.reg .b32 	%r<21>;
	.reg .b32 	%f<3>;
	.reg .b64 	%rd<6>;
	.reg .b64 	%fd<26>;

	ld.param.u64 	%rd3, [_Z11ExponentialPdi_param_0];
	ld.param.u32 	%r5, [_Z11ExponentialPdi_param_1];
	cvta.to.global.u64 	%rd1, %rd3;
	mov.u32 	%r6, %ntid.x;
	mov.u32 	%r7, %ctaid.x;
	mov.u32 	%r8, %tid.x;
	mad.lo.s32 	%r1, %r6, %r7, %r8;
	setp.ge.s32 	%p1, %r1, %r5;
	@%p1 bra 	$L__BB4_5;
	mul.wide.s32 	%rd4, %r1, 8;
	add.s64 	%rd2, %rd1, %rd4;
	ld.global.f64 	%fd1, [%rd2];
	fma.rn.f64 	%fd6, %fd1, 0d3FF71547652B82FE, 0d4338000000000000;
	{
	.reg .b32 %temp; 
	mov.b64 	{%r2, %temp}, %fd6;
	}
	mov.f64 	%fd7, 0dC338000000000000;
	add.rn.f64 	%fd8, %fd6, %fd7;
	fma.rn.f64 	%fd9, %fd8, 0dBFE62E42FEFA39EF, %fd1;
	fma.rn.f64 	%fd10, %fd8, 0dBC7ABC9E3B39803F, %fd9;
	fma.rn.f64 	%fd11, %fd10, 0d3E5ADE1569CE2BDF, 0d3E928AF3FCA213EA;
	fma.rn.f64 	%fd12, %fd11, %fd10, 0d3EC71DEE62401315;
	fma.rn.f64 	%fd13, %fd12, %fd10, 0d3EFA01997C89EB71;
	fma.rn.f64 	%fd14, %fd13, %fd10, 0d3F2A01A014761F65;
	fma.rn.f64 	%fd15, %fd14, %fd10, 0d3F56C16C1852B7AF;
	fma.rn.f64 	%fd16, %fd15, %fd10, 0d3F81111111122322;
	fma.rn.f64 	%fd17, %fd16, %fd10, 0d3FA55555555502A1;
	fma.rn.f64 	%fd18, %fd17, %fd10, 0d3FC5555555555511;
	fma.rn.f64 	%fd19, %fd18, %fd10, 0d3FE000000000000B;
	fma.rn.f64 	%fd20, %fd19, %fd10, 0d3FF0000000000000;
	fma.rn.f64 	%fd21, %fd20, %fd10, 0d3FF0000000000000;
	{
	.reg .b32 %temp; 
	mov.b64 	{%r3, %temp}, %fd21;
	}
	{
	.reg .b32 %temp; 
	mov.b64 	{%temp, %r4}, %fd21;
	}
	shl.b32 	%r9, %r2, 20;
	add.s32 	%r10, %r9, %r4;
	mov.b64 	%fd25, {%r3, %r10};
	{
	.reg .b32 %temp; 
	mov.b64 	{%temp, %r11}, %fd1;
	}
	mov.b32 	%f2, %r11;
	abs.f32 	%f1, %f2;
	setp.lt.f32 	%p2, %f1, 0f4086232B;
	@%p2 bra 	$L__BB4_4;
	setp.lt.f64 	%p3, %fd1, 0d0000000000000000;
	add.f64 	%fd22, %fd1, 0d7FF0000000000000;
	selp.f64 	%fd25, 0d0000000000000000, %fd22, %p3;
	setp.geu.f32 	%p4, %f1, 0f40874800;
	@%p4 bra 	$L__BB4_4;
	shr.u32 	%r12, %r2, 31;
	add.s32 	%r13, %r2, %r12;
	shr.s32 	%r14, %r13, 1;
	shl.b32 	%r15, %r14, 20;
	add.s32 	%r16, %r4, %r15;
	mov.b64 	%fd23, {%r3, %r16};
	sub.s32 	%r17, %r2, %r14;
	shl.b32 	%r18, %r17, 20;
	add.s32 	%r19, %r18, 1072693248;
	mov.b32 	%r20, 0;
	mov.b64 	%fd24, {%r20, %r19};
	mul.f64 	%fd25, %fd24, %fd23;
$L__BB4_4:
	st.global.f64 	[%rd2], %fd25;
$L__BB4_5:
	setp.ne.s32 	%p5, %r1, 0;
	@%p5 bra 	$L__BB4_7;
	mov.b64 	%rd5, 0;
	st.global.u64 	[%rd1], %rd5;
$L__BB4_7:
	ret;

}
	// .globl	_Z7SoftmaxPddi
.visible .entry _Z7SoftmaxPddi(
	.param .u64 .ptr .align 1 _Z7SoftmaxPddi_param_0,
	.param .f64 _Z7SoftmaxPddi_param_1,
	.param .u32 _Z7SoftmaxPddi_param_2
)
{
	.reg .pred 	%p<2>;
	.reg .b32 	%r<6>;
	.reg .b64 	%rd<5>;
	.reg .b64 	%fd<4>;

	ld.param.u64 	%rd1, [_Z7SoftmaxPddi_param_0];
	ld.param.f64 	%fd1, [_Z7SoftmaxPddi_param_1];
	ld.param.u32 	%r2, [_Z7SoftmaxPddi_param_2];
	mov.u32 	%r3, %ntid.x;
	mov.u32 	%r4, %ctaid.x;
	mov.u32 	%r5, %tid.x;
	mad.lo.s32 	%r1, %r3, %r4, %r5;
	setp.ge.s32 	%p1, %r1, %r2;
	@%p1 bra 	$L__BB5_2;
	cvta.to.global.u64 	%rd2, %rd1;
	mul.wide.s32 	%rd3, %r1, 8;
	add.s64 	%rd4, %rd2, %rd3;
	ld.global.f64 	%fd2, [%rd4];
	div.rn.f64 	%fd3, %fd2, %fd1;
	st.global.f64 	[%rd4], %fd3;
$L__BB5_2:
	ret;

}
	// .globl	_Z13WaituntilZeroPiiii
.visible .entry _Z13WaituntilZeroPiiii(
	.param .u64 .ptr .align 1 _Z13WaituntilZeroPiiii_param_0,
	.param .u32 _Z13WaituntilZeroPiiii_param_1,
	.param .u32 _Z13WaituntilZeroPiiii_param_2,
	.param .u32 _Z13WaituntilZeroPiiii_param_3
)
{


	ret;

}
	// .globl	_Z12WaituntilOnePiiii
.visible .entry _Z12WaituntilOnePiiii(
	.param .u64 .ptr .align 1 _Z12WaituntilOnePiiii_param_0,
	.param .u32 _Z12WaituntilOnePiiii_param_1,
	.param .u32 _Z12WaituntilOnePiiii_param_2,
	.param .u32 _Z12WaituntilOnePiiii_param_3
)
{


	ret;

}
	// .globl	_Z7SetFlagPii
.visible .entry _Z7SetFlagPii(
	.param .u64 .ptr .align 1 _Z7SetFlagPii_param_0,
	.param .u32 _Z7SetFlagPii_param_1
)
{
	.reg .b32 	%r<3>;
	.reg .b64 	%rd<5>;

	ld.param.u64 	%rd1, [_Z7SetFlagPii_param_0];
	ld.param.u32 	%r1, [_Z7SetFlagPii_param_1];
	cvta.to.global.u64 	%rd2, %rd1;
	mul.wide.s32 	%rd3, %r1, 16;
	add.s64 	%rd4, %rd2, %rd3;
	atom.global.xor.b32 	%r2, [%rd4], 1;
	ret;

}
	// .globl	_Z7PrintFwii
.visible .entry _Z7PrintFwii(
	.param .u32 _Z7PrintFwii_param_0,
	.param .u32 _Z7PrintFwii_param_1
)
{
	.local .align 8 .b8 	__local_depot9[8];
	.reg .b64 	%SP;
	.reg .b64 	%SPL;
	.reg .b32 	%r<5>;
	.reg .b64 	%rd<5>;

	mov.u64 	%SPL, __local_depot9;
	cvta.local.u64 	%SP, %SPL;
	ld.param.u32 	%r1, [_Z7PrintFwii_param_0];
	ld.param.u32 	%r2, [_Z7PrintFwii_param_1];
	add.u64 	%rd1, %SP, 0;
	add.u64 	%rd2, %SPL, 0;
	st.local.v2.u32 	[%rd2], {%r1, %r2};
	mov.u64 	%rd3, $str;
	cvta.global.u64 	%rd4, %rd3;
	{ // callseq 0, 0
	.param .b64 param0;
	st.param.b64 	[param0], %rd4;
	.param .b64 param1;
	st.param.b64 	[param1], %rd1;
	.param .b32 retval0;
	call.uni (retval0), 
	vprintf, 
	(
	param0, 
	param1
	);
	ld.param.b32 	%r3, [retval0];
	} // callseq 0
	ret;

}
	// .globl	_Z7PrintBwii
.visible .entry _Z7PrintBwii(
	.param .u32 _Z7PrintBwii_param_0,
	.param .u32 _Z7PrintBwii_param_1
)
{
	.local .align 8 .b8 	__local_depot10[8];
	.reg .b64 	%SP;
	.reg .b64 	%SPL;
	.reg .b32 	%r<5>;
	.reg .b64 	%rd<5>;

	mov.u64 	%SPL, __local_depot10;
	cvta.local.u64 	%SP, %SPL;
	ld.param.u32 	%r1, [_Z7PrintBwii_param_0];
	ld.param.u32 	%r2, [_Z7PrintBwii_param_1];
	add.u64 	%rd1, %SP, 0;
	add.u64 	%rd2, %SPL, 0;
	st.local.v2.u32 	[%rd2], {%r1, %r2};
	mov.u64 	%rd3, $str$1;
	cvta.global.u64 	%rd4, %rd3;
	{ // callseq 1, 0
	.param .b64 param0;
	st.param.b64 	[param0], %rd4;
	.param .b64 param1;
	st.param.b64 	[param1], %rd1;
	.param .b32 retval0;
	call.uni (retval0), 
	vprintf, 
	(
	param0, 
	param1
	);
	ld.param.b32 	%r3, [retval0];
	} // callseq 1
	ret;

}
	// .globl	_Z8PrintIntPiii
.visible .entry _Z8PrintIntPiii(
	.param .u64 .ptr .align 1 _Z8PrintIntPiii_param_0,
	.param .u32 _Z8PrintIntPiii_param_1,
	.param .u32 _Z8PrintIntPiii_param_2
)
{
	.local .align 8 .b8 	__local_depot11[16];
	.reg .b64 	%SP;
	.reg .b64 	%SPL;
	.reg .b32 	%r<6>;
	.reg .b64 	%rd<9>;

	mov.u64 	%SPL, __local_depot11;
	cvta.local.u64 	%SP, %SPL;
	ld.param.u64 	%rd1, [_Z8PrintIntPiii_param_0];
	ld.param.u32 	%r1, [_Z8PrintIntPiii_param_1];
	ld.param.u32 	%r2, [_Z8PrintIntPiii_param_2];
	cvta.to.global.u64 	%rd2, %rd1;
	add.u64 	%rd3, %SP, 0;
	add.u64 	%rd4, %SPL, 0;
	mul.wide.s32 	%rd5, %r1, 4;
	add.s64 	%rd6, %rd2, %rd5;
	ld.global.u32 	%r3, [%rd6];
	st.local.v2.u32 	[%rd4], {%r2, %r1};
	st.local.u32 	[%rd4+8], %r3;
	mov.u64 	%rd7, $str$2;
	cvta.global.u64 	%rd8, %rd7;
	{ // callseq 2, 0
	.param .b64 param0;
	st.param.b64 	[param0], %rd8;
	.param .b64 param1;
	st.param.b64 	[param1], %rd3;
	.param .b32 retval0;
	call.uni (retval0), 
	vprintf, 
	(
	param0, 
	param1
	);
	ld.param.b32 	%r4, [retval0];
	} // callseq 2
	ret;

}
	// .globl	_Z11PrintDoublePdiii
.visible .entry _Z11PrintDoublePdiii(
	.param .u64 .ptr .align 1 _Z11PrintDoublePdiii_param_0,
	.param .u32 _Z11PrintDoublePdiii_param_1,
	.param .u32 _Z11PrintDoublePdiii_param_2,
	.param .u32 _Z11PrintDoublePdiii_param_3
)
{
	.local .align 8 .b8 	__local_depot12[8];
	.reg .b64 	%SP;
	.reg .b64 	%SPL;
	.reg .pred 	%p<10>;
	.reg .b32 	%r<96>;
	.reg .b64 	%rd<29>;
	.reg .b64 	%fd<30>;

	mov.u64 	%SPL, __local_depot12;
	cvta.local.u64 	%SP, %SPL;
	ld.param.u64 	%rd3, [_Z11PrintDoublePdiii_param_0];
	ld.param.u32 	%r21, [_Z11PrintDoublePdiii_param_1];
	ld.param.u32 	%r22, [_Z11PrintDoublePdiii_param_2];
	ld.param.u32 	%r23, [_Z11PrintDoublePdiii_param_3];
	cvta.to.global.u64 	%rd1, %rd3;
	add.u64 	%rd4, %SP, 0;
	add.u64 	%rd2, %SPL, 0;
	st.local.u32 	[%rd2], %r23;
	mov.u64 	%rd5, $str$3;
	cvta.global.u64 	%rd6, %rd5;
	{ // callseq 3, 0
	.param .b64 param0;
	st.param.b64 	[param0], %rd6;
	.param .b64 param1;
	st.param.b64 	[param1], %rd4;
	.param .b32 retval0;
	call.uni (retval0), 
	vprintf, 
	(
	param0, 
	param1
	);
	ld.param.b32 	%r24, [retval0];
	} // callseq 3
	setp.lt.s32 	%p1, %r22, 1;
	@%p1 bra 	$L__BB12_13;
	and.b32  	%r1, %r22, 15;
	setp.lt.u32 	%p2, %r22, 16;
	mov.b32 	%r92, 0;
	@%p2 bra 	$L__BB12_4;
	and.b32  	%r92, %r22, 2147483632;
	neg.s32 	%r90, %r92;
	mov.u64 	%rd9, $str$4;
	mov.u32 	%r89, %r21;
$L__BB12_3:
	.pragma "nounroll";
	mul.wide.s32 	%rd7, %r89, 8;
	add.s64 	%rd8, %rd1, %rd7;
	ld.global.f64 	%fd1, [%rd8];
	st.local.f64 	[%rd2], %fd1;
	cvta.global.u64 	%rd10, %rd9;
	{ // callseq 4, 0
	.param .b64 param0;
	st.param.b64 	[param0], %rd10;
	.param .b64 param1;
	st.param.b64 	[param1], %rd4;
	.param .b32 retval0;
	call.uni (retval0), 
	vprintf, 
	(
	param0, 
	param1
	);
	ld.param.b32 	%r27, [retval0];
	} // callseq 4
	ld.global.f64 	%fd2, [%rd8+8];
	st.local.f64 	[%rd2], %fd2;
	{ // callseq 5, 0
	.param .b64 param0;
	st.param.b64 	[param0], %rd10;
	.param .b64 param1;
	st.param.b64 	[param1], %rd4;
	.param .b32 retval0;
	call.uni (retval0), 
	vprintf, 
	(
	param0, 
	param1
	);
	ld.param.b32 	%r29, [retval0];
	} // callseq 5
	ld.global.f64 	%fd3, [%rd8+16];
	st.local.f64 	[%rd2], %fd3;
	{ // callseq 6, 0
	.param .b64 param0;
	st.param.b64 	[param0], %rd10;
	.param .b64 param1;
	st.param.b64 	[param1], %rd4;
	.param .b32 retval0;
	call.uni (retval0), 
	vprintf, 
	(
	param0, 
	param1
	);
	ld.param.b32 	%r31, [retval0];
	} // callseq 6
	ld.global.f64 	%fd4, [%rd8+24];
	st.local.f64 	[%rd2], %fd4;
	{ // callseq 7, 0
	.param .b64 param0;
	st.param.b64 	[param0], %rd10;
	.param .b64 param1;
	st.param.b64 	[param1], %rd4;
	.param .b32 retval0;
	call.uni (retval0), 
	vprintf, 
	(
	param0, 
	param1
	);
	ld.param.b32 	%r33, [retval0];
	} // callseq 7
	ld.global.f64 	%fd5, [%rd8+32];
	st.local.f64 	[%rd2], %fd5;
	{ // callseq 8, 0
	.param .b64 param0;
	st.param.b64 	[param0], %rd10;
	.param .b64 param1;
	st.param.b64 	[param1], %rd4;
	.param .b32 retval0;
	call.uni (retval0), 
	vprintf, 
	(
	param0, 
	param1
	);
	ld.param.b32 	%r35, [retval0];
	} // callseq 8
	ld.global.f64 	%fd6, [%rd8+40];
	st.local.f64 	[%rd2], %fd6;
	{ // callseq 9, 0
	.param .b64 param0;
	st.param.b64 	[param0], %rd10;
	.param .b64 param1;
	st.param.b64 	[param1], %rd4;
	.param .b32 retval0;
	call.uni (retval0), 
	vprintf, 
	(
	param0, 
	param1
	);
	ld.param.b32 	%r37, [retval0];
	} // callseq 9
	ld.global.f64 	%fd7, [%rd8+48];
	st.local.f64 	[%rd2], %fd7;
	{ // callseq 10, 0
	.param .b64 param0;
	st.param.b64 	[param0], %rd10;
	.param .b64 param1;
	st.param.b64 	[param1], %rd4;
	.param .b32 retval0;
	call.uni (retval0), 
	vprintf, 
	(
	param0, 
	param1
	);
	ld.param.b32 	%r39, [retval0];
	} // callseq 10
	ld.global.f64 	%fd8, [%rd8+56];
	st.local.f64 	[%rd2], %fd8;
	{ // callseq 11, 0
	.param .b64 param0;
	st.param.b64 	[param0], %rd10;
	.param .b64 param1;
	st.param.b64 	[param1], %rd4;
	.param .b32 retval0;
	call.uni (retval0), 
	vprintf, 
	(
	param0, 
	param1
	);
	ld.param.b32 	%r41, [retval0];
	} // callseq 11
	ld.global.f64 	%fd9, [%rd8+64];
	st.local.f64 	[%rd2], %fd9;
	{ // callseq 12, 0
	.param .b64 param0;
	st.param.b64 	[param0], %rd10;
	.param .b64 param1;
	st.param.b64 	[param1], %rd4;
	.param .b32 retval0;
	call.uni (retval0), 
	vprintf, 
	(
	param0, 
	param1
	);
	ld.param.b32 	%r43, [retval0];
	} // callseq 12
	ld.global.f64 	%fd10, [%rd8+72];
	st.local.f64 	[%rd2], %fd10;
	{ // callseq 13, 0
	.param .b64 param0;
	st.param.b64 	[param0], %rd10;
	.param .b64 param1;
	st.param.b64 	[param1], %rd4;
	.param .b32 retval0;
	call.uni (retval0), 
	vprintf, 
	(
	param0, 
	param1
	);
	ld.param.b32 	%r45, [retval0];
	} // callseq 13
	ld.global.f64 	%fd11, [%rd8+80];
	st.local.f64 	[%rd2], %fd11;
	{ // callseq 14, 0
	.param .b64 param0;
	st.param.b64 	[param0], %rd10;
	.param .b64 param1;
	st.param.b64 	[param1], %rd4;
	.param .b32 retval0;
	call.uni (retval0), 
	vprintf, 
	(
	param0, 
	param1
	);
	ld.param.b32 	%r47, [retval0];
	} // callseq 14
	ld.global.f64 	%fd12, [%rd8+88];
	st.local.f64 	[%rd2], %fd12;
	{ // callseq 15, 0
	.param .b64 param0;
	st.param.b64 	[param0], %rd10;
	.param .b64 param1;
	st.param.b64 	[param1], %rd4;
	.param .b32 retval0;
	call.uni (retval0), 
	vprintf, 
	(
	param0, 
	param1
	);
	ld.param.b32 	%r49, [retval0];
	} // callseq 15
	ld.global.f64 	%fd13, [%rd8+96];
	st.local.f64 	[%rd2], %fd13;
	{ // callseq 16, 0
	.param .b64 param0;
	st.param.b64 	[param0], %rd10;
	.param .b64 param1;
	st.param.b64 	[param1], %rd4;
	.param .b32 retval0;
	call.uni (retval0), 
	vprintf, 
	(
	param0, 
	param1
	);
	ld.param.b32 	%r51, [retval0];
	} // callseq 16
	ld.global.f64 	%fd14, [%rd8+104];
	st.local.f64 	[%rd2], %fd14;
	{ // callseq 17, 0
	.param .b64 param0;
	st.param.b64 	[param0], %rd10;
	.param .b64 param1;
	st.param.b64 	[param1], %rd4;
	.param .b32 retval0;
	call.uni (retval0), 
	vprintf, 
	(
	param0, 
	param1
	);
	ld.param.b32 	%r53, [retval0];
	} // callseq 17
	ld.global.f64 	%fd15, [%rd8+112];
	st.local.f64 	[%rd2], %fd15;
	{ // callseq 18, 0
	.param .b64 param0;
	st.param.b64 	[param0], %rd10;
	.param .b64 param1;
	st.param.b64 	[param1], %rd4;
	.param .b32 retval0;
	call.uni (retval0), 
	vprintf, 
	(
	param0, 
	param1
	);
	ld.param.b32 	%r55, [retval0];
	} // callseq 18
	ld.global.f64 	%fd16, [%rd8+120];
	st.local.f64 	[%rd2], %fd16;
	{ // callseq 19, 0
	.param .b64 param0;
	st.param.b64 	[param0], %rd10;
	.param .b64 param1;
	st.param.b64 	[param1], %rd4;
	.param .b32 retval0;
	call.uni (retval0), 
	vprintf, 
	(
	param0, 
	param1
	);
	ld.param.b32 	%r57, [retval0];
	} // callseq 19
	add.s32 	%r90, %r90, 16;
	add.s32 	%r89, %r89, 16;
	setp.ne.s32 	%p3, %r90, 0;
	@%p3 bra 	$L__BB12_3;
$L__BB12_4:
	setp.eq.s32 	%p4, %r1, 0;
	@%p4 bra 	$L__BB12_13;
	and.b32  	%r9, %r22, 7;
	setp.lt.u32 	%p5, %r1, 8;
	@%p5 bra 	$L__BB12_7;
	add.s32 	%r59, %r92, %r21;
	mul.wide.s32 	%rd12, %r59, 8;
	add.s64 	%rd13, %rd1, %rd12;
	ld.global.f64 	%fd17, [%rd13];
	st.local.f64 	[%rd2], %fd17;
	mov.u64 	%rd14, $str$4;
	cvta.global.u64 	%rd15, %rd14;
	add.u64 	%rd16, %SP, 0;
	{ // callseq 20, 0
	.param .b64 param0;
	st.param.b64 	[param0], %rd15;
	.param .b64 param1;
	st.param.b64 	[param1], %rd16;
	.param .b32 retval0;
	call.uni (retval0), 
	vprintf, 
	(
	param0, 
	param1
	);
	ld.param.b32 	%r60, [retval0];
	} // callseq 20
	ld.global.f64 	%fd18, [%rd13+8];
	st.local.f64 	[%rd2], %fd18;
	{ // callseq 21, 0
	.param .b64 param0;
	st.param.b64 	[param0], %rd15;
	.param .b64 param1;
	st.param.b64 	[param1], %rd16;
	.param .b32 retval0;
	call.uni (retval0), 
	vprintf, 
	(
	param0, 
	param1
	);
	ld.param.b32 	%r62, [retval0];
	} // callseq 21
	ld.global.f64 	%fd19, [%rd13+16];
	st.local.f64 	[%rd2], %fd19;
	{ // callseq 22, 0
	.param .b64 param0;
	st.param.b64 	[param0], %rd15;
	.param .b64 param1;
	st.param.b64 	[param1], %rd16;
	.param .b32 retval0;
	call.uni (retval0), 
	vprintf, 
	(
	param0, 
	param1
	);
	ld.param.b32 	%r64, [retval0];
	} // callseq 22
	ld.global.f64 	%fd20, [%rd13+24];
	st.local.f64 	[%rd2], %fd20;
	{ // callseq 23, 0
	.param .b64 param0;
	st.param.b64 	[param0], %rd15;
	.param .b64 param1;
	st.param.b64 	[param1], %rd16;
	.param .b32 retval0;
	call.uni (retval0), 
	vprintf, 
	(
	param0, 
	param1
	);
	ld.param.b32 	%r66, [retval0];
	} // callseq 23
	ld.global.f64 	%fd21, [%rd13+32];
	st.local.f64 	[%rd2], %fd21;
	{ // callseq 24, 0
	.param .b64 param0;
	st.param.b64 	[param0], %rd15;
	.param .b64 param1;
	st.param.b64 	[param1], %rd16;
	.param .b32 retval0;
	call.uni (retval0), 
	vprintf, 
	(
	param0, 
	param1
	);
	ld.param.b32 	%r68, [retval0];
	} // callseq 24
	ld.global.f64 	%fd22, [%rd13+40];
	st.local.f64 	[%rd2], %fd22;
	{ // callseq 25, 0
	.param .b64 param0;
	st.param.b64 	[param0], %rd15;
	.param .b64 param1;
	st.param.b64 	[param1], %rd16;
	.param .b32 retval0;
	call.uni (retval0), 
	vprintf, 
	(
	param0, 
	param1
	);
	ld.param.b32 	%r70, [retval0];
	} // callseq 25
	ld.global.f64 	%fd23, [%rd13+48];
	st.local.f64 	[%rd2], %fd23;
	{ // callseq 26, 0
	.param .b64 param0;
	st.param.b64 	[param0], %rd15;
	.param .b64 param1;
	st.param.b64 	[param1], %rd16;
	.param .b32 retval0;
	call.uni (retval0), 
	vprintf, 
	(
	param0, 
	param1
	);
	ld.param.b32 	%r72, [retval0];
	} // callseq 26
	ld.global.f64 	%fd24, [%rd13+56];
	st.local.f64 	[%rd2], %fd24;
	{ // callseq 27, 0
	.param .b64 param0;
	st.param.b64 	[param0], %rd15;
	.param .b64 param1;
	st.param.b64 	[param1], %rd16;
	.param .b32 retval0;
	call.uni (retval0), 
	vprintf, 
	(
	param0, 
	param1
	);
	ld.param.b32 	%r74, [retval0];
	} // callseq 27
	add.s32 	%r92, %r92, 8;
$L__BB12_7:
	setp.eq.s32 	%p6, %r9, 0;
	@%p6 bra 	$L__BB12_13;
	and.b32  	%r12, %r22, 3;
	setp.lt.u32 	%p7, %r9, 4;
	@%p7 bra 	$L__BB12_10;
	add.s32 	%r76, %r92, %r21;
	mul.wide.s32 	%rd17, %r76, 8;
	add.s64 	%rd18, %rd1, %rd17;
	ld.global.f64 	%fd25, [%rd18];
	st.local.f64 	[%rd2], %fd25;
	mov.u64 	%rd19, $str$4;
	cvta.global.u64 	%rd20, %rd19;
	add.u64 	%rd21, %SP, 0;
	{ // callseq 28, 0
	.param .b64 param0;
	st.param.b64 	[param0], %rd20;
	.param .b64 param1;
	st.param.b64 	[param1], %rd21;
	.param .b32 retval0;
	call.uni (retval0), 
	vprintf, 
	(
	param0, 
	param1
	);
	ld.param.b32 	%r77, [retval0];
	} // callseq 28
	ld.global.f64 	%fd26, [%rd18+8];
	st.local.f64 	[%rd2], %fd26;
	{ // callseq 29, 0
	.param .b64 param0;
	st.param.b64 	[param0], %rd20;
	.param .b64 param1;
	st.param.b64 	[param1], %rd21;
	.param .b32 retval0;
	call.uni (retval0), 
	vprintf, 
	(
	param0, 
	param1
	);
	ld.param.b32 	%r79, [retval0];
	} // callseq 29
	ld.global.f64 	%fd27, [%rd18+16];
	st.local.f64 	[%rd2], %fd27;
	{ // callseq 30, 0
	.param .b64 param0;
	st.param.b64 	[param0], %rd20;
	.param .b64 param1;
	st.param.b64 	[param1], %rd21;
	.param .b32 retval0;
	call.uni (retval0), 
	vprintf, 
	(
	param0, 
	param1
	);
	ld.param.b32 	%r81, [retval0];
	} // callseq 30
	ld.global.f64 	%fd28, [%rd18+24];
	st.local.f64 	[%rd2], %fd28;
	{ // callseq 31, 0
	.param .b64 param0;
	st.param.b64 	[param0], %rd20;
	.param .b64 param1;
	st.param.b64 	[param1], %rd21;
	.param .b32 retval0;
	call.uni (retval0), 
	vprintf, 
	(
	param0, 
	param1
	);
	ld.param.b32 	%r83, [retval0];
	} // callseq 31
	add.s32 	%r92, %r92, 4;
$L__BB12_10:
	setp.eq.s32 	%p8, %r12, 0;
	@%p8 bra 	$L__BB12_13;
	add.s32 	%r95, %r92, %r21;
	neg.s32 	%r94, %r12;
	mov.u64 	%rd24, $str$4;
	add.u64 	%rd26, %SP, 0;
$L__BB12_12:
	.pragma "nounroll";
	mul.wide.s32 	%rd22, %r95, 8;
	add.s64 	%rd23, %rd1, %rd22;
	ld.global.f64 	%fd29, [%rd23];
	st.local.f64 	[%rd2], %fd29;
	cvta.global.u64 	%rd25, %rd24;
	{ // callseq 32, 0
	.param .b64 param0;
	st.param.b64 	[param0], %rd25;
	.param .b64 param1;
	st.param.b64 	[param1], %rd26;
	.param .b32 retval0;
	call.uni (retval0), 
	vprintf, 
	(
	param0, 
	param1
	);
	ld.param.b32 	%r85, [retval0];
	} // callseq 32
	add.s32 	%r95, %r95, 1;
	add.s32 	%r94, %r94, 1;
	setp.ne.s32 	%p9, %r94, 0;
	@%p9 bra 	$L__BB12_12;
$L__BB12_13:
	mov.u64 	%rd27, $str$5;
	cvta.global.u64 	%rd28, %rd27;
	{ // callseq 33, 0
	.param .b64 param0;
	st.param.b64 	[param0], %rd28;
	.param .b64 param1;
	st.param.b64 	[param1], 0;
	.param .b32 retval0;
	call.uni (retval0), 
	vprintf, 
	(
	param0, 
	param1
	);
	ld.param.b32 	%r87, [retval0];
	} // callseq 33
	ret;

}
	// .globl	_Z5Dummyv
.visible .entry _Z5Dummyv()
{


	ret;

}


// ===== COMPILED SASS (sm_100) =====

	.target	sm_100

	.elftype	@"ET_EXEC"


//--------------------- .note.nv.tkinfo           --------------------------
	.section	.note.nv.tkinfo,"",@"SHT_NOTE"
	.sectionflags	@"SHF_NOTE_NV_TKINFO"
	.tkinfo
        /*0018*/ 	.word	0x00000002
        /*0030*/ 	.string	""
        /*0030*/ 	.string	"ptxas"
        /*0030*/ 	.string	"Cuda compilation tools, release 13.0, V13.0.88"
        /*0030*/ 	.string	"Build cuda_13.0.r13.0/compiler.36424714_0"
        /*0030*/ 	.string	"-arch sm_100 -m 64 "



//--------------------- .note.nv.cuinfo           --------------------------
	.section	.note.nv.cuinfo,"",@"SHT_NOTE"
	.sectionflags	@"SHF_NOTE_NV_CUINFO"
        /*0018*/ 	.short	0x0002
        /*001a*/ 	.short	0x0064
        /*001c*/ 	.short	0x0082
	.zero		2


//--------------------- .nv.info                  --------------------------
	.section	.nv.info,"",@"SHT_CUDA_INFO"
	.align	4


	//----- nvinfo : EIATTR_REGCOUNT
	.align		4
        /*0000*/ 	.byte	0x04, 0x2f
        /*0002*/ 	.short	(.L_7 - .L_6)
	.align		4
.L_6:
        /*0004*/ 	.word	index@(_Z19GetOutputLayerDeltaPdS_S_i)
        /*0008*/ 	.word	0x0000000c


	//----- nvinfo : EIATTR_FRAME_SIZE
	.align		4
.L_7:
        /*000c*/ 	.byte	0x04, 0x11
        /*000e*/ 	.short	(.L_9 - .L_8)
	.align		4
.L_8:
        /*0010*/ 	.word	index@(_Z19GetOutputLayerDeltaPdS_S_i)
        /*0014*/ 	.word	0x00000000


	//----- nvinfo : EIATTR_REGCOUNT
	.align		4
.L_9:
        /*0018*/ 	.byte	0x04, 0x2f
        /*001a*/ 	.short	(.L_11 - .L_10)
	.align		4
.L_10:
        /*001c*/ 	.word	index@(_Z19GetHiddenLayerDeltaPdS_S_S_i)
        /*0020*/ 	.word	0x00000010


	//----- nvinfo : EIATTR_FRAME_SIZE
	.align		4
.L_11:
        /*0024*/ 	.byte	0x04, 0x11
        /*0026*/ 	.short	(.L_13 - .L_12)
	.align		4
.L_12:
        /*0028*/ 	.word	index@(_Z19GetHiddenLayerDeltaPdS_S_S_i)
        /*002c*/ 	.word	0x00000000


	//----- nvinfo : EIATTR_REGCOUNT
	.align		4
.L_13:
        /*0030*/ 	.byte	0x04, 0x2f
        /*0032*/ 	.short	(.L_15 - .L_14)
	.align		4
.L_14:
        /*0034*/ 	.word	index@(_Z12UpdateWeightPdS_S_iid)
        /*0038*/ 	.word	0x0000000e


	//----- nvinfo : EIATTR_FRAME_SIZE
	.align		4
.L_15:
        /*003c*/ 	.byte	0x04, 0x11
        /*003e*/ 	.short	(.L_17 - .L_16)
	.align		4
.L_16:
        /*0040*/ 	.word	index@(_Z12UpdateWeightPdS_S_iid)
        /*0044*/ 	.word	0x00000000


	//----- nvinfo : EIATTR_REGCOUNT
	.align		4
.L_17:
        /*0048*/ 	.byte	0x04, 0x2f
        /*004a*/ 	.short	(.L_19 - .L_18)
	.align		4
.L_18:
        /*004c*/ 	.word	index@(_Z7SigmoidPdi)
        /*0050*/ 	.word	0x00000010


	//----- nvinfo : EIATTR_FRAME_SIZE
	.align		4
.L_19:
        /*0054*/ 	.byte	0x04, 0x11
        /*0056*/ 	.short	(.L_21 - .L_20)
	.align		4
.L_20:
        /*0058*/ 	.word	index@($__internal_1_$__cuda_sm20_dblrcp_rn_slowpath_v3)
        /*005c*/ 	.word	0x00000000


	//----- nvinfo : EIATTR_FRAME_SIZE
	.align		4
.L_21:
        /*0060*/ 	.byte	0x04, 0x11
        /*0062*/ 	.short	(.L_23 - .L_22)
	.align		4
.L_22:
        /*0064*/ 	.word	index@(_Z7SigmoidPdi)
        /*0068*/ 	.word	0x00000000


	//----- nvinfo : EIATTR_REGCOUNT
	.align		4
.L_23:
        /*006c*/ 	.byte	0x04, 0x2f
        /*006e*/ 	.short	(.L_25 - .L_24)
	.align		4
.L_24:
        /*0070*/ 	.word	index@(_Z11ExponentialPdi)
        /*0074*/ 	.word	0x0000000e


	//----- nvinfo : EIATTR_FRAME_SIZE
	.align		4
.L_25:
        /*0078*/ 	.byte	0x04, 0x11
        /*007a*/ 	.short	(.L_27 - .L_26)
	.align		4
.L_26:
        /*007c*/ 	.word	index@(_Z11ExponentialPdi)
        /*0080*/ 	.word	0x00000000


	//----- nvinfo : EIATTR_REGCOUNT
	.align		4
.L_27:
        /*0084*/ 	.byte	0x04, 0x2f
        /*0086*/ 	.short	(.L_29 - .L_28)
	.align		4
.L_28:
        /*0088*/ 	.word	index@(_Z7SoftmaxPddi)
        /*008c*/ 	.word	0x0000001b


	//----- nvinfo : EIATTR_FRAME_SIZE
	.align		4
.L_29:
        /*0090*/ 	.byte	0x04, 0x11
        /*0092*/ 	.short	(.L_31 - .L_30)
	.align		4
.L_30:
        /*0094*/ 	.word	index@($__internal_0_$__cuda_sm20_div_rn_f64_full)
        /*0098*/ 	.word	0x00000000


	//----- nvinfo : EIATTR_FRAME_SIZE
	.align		4
.L_31:
        /*009c*/ 	.byte	0x04, 0x11
        /*009e*/ 	.short	(.L_33 - .L_32)
	.align		4
.L_32:
        /*00a0*/ 	.word	index@(_Z7SoftmaxPddi)
        /*00a4*/ 	.word	0x00000000


	//----- nvinfo : EIATTR_REGCOUNT
	.align		4
.L_33:
        /*00a8*/ 	.byte	0x04, 0x2f
        /*00aa*/ 	.short	(.L_35 - .L_34)
	.align		4
.L_34:
        /*00ac*/ 	.word	index@(_Z13WaituntilZeroPiiii)
        /*00b0*/ 	.word	0x00000004


	//----- nvinfo : EIATTR_FRAME_SIZE
	.align		4
.L_35:
        /*00b4*/ 	.byte	0x04, 0x11
        /*00b6*/ 	.short	(.L_37 - .L_36)
	.align		4
.L_36:
        /*00b8*/ 	.word	index@(_Z13WaituntilZeroPiiii)
        /*00bc*/ 	.word	0x00000000


	//----- nvinfo : EIATTR_REGCOUNT
	.align		4
.L_37:
        /*00c0*/ 	.byte	0x04, 0x2f
        /*00c2*/ 	.short	(.L_39 - .L_38)
	.align		4
.L_38:
        /*00c4*/ 	.word	index@(_Z12WaituntilOnePiiii)
        /*00c8*/ 	.word	0x00000004


	//----- nvinfo : EIATTR_FRAME_SIZE
	.align		4
.L_39:
        /*00cc*/ 	.byte	0x04, 0x11
        /*00ce*/ 	.short	(.L_41 - .L_40)
	.align		4
.L_40:
        /*00d0*/ 	.word	index@(_Z12WaituntilOnePiiii)
        /*00d4*/ 	.word	0x00000000


	//----- nvinfo : EIATTR_REGCOUNT
	.align		4
.L_41:
        /*00d8*/ 	.byte	0x04, 0x2f
        /*00da*/ 	.short	(.L_43 - .L_42)
	.align		4
.L_42:
        /*00dc*/ 	.word	index@(_Z7SetFlagPii)
        /*00e0*/ 	.word	0x00000008


	//----- nvinfo : EIATTR_FRAME_SIZE
	.align		4
.L_43:
        /*00e4*/ 	.byte	0x04, 0x11
        /*00e6*/ 	.short	(.L_45 - .L_44)
	.align		4
.L_44:
        /*00e8*/ 	.word	index@(_Z7SetFlagPii)
        /*00ec*/ 	.word	0x00000000


	//----- nvinfo : EIATTR_REGCOUNT
	.align		4
.L_45:
        /*00f0*/ 	.byte	0x04, 0x2f
        /*00f2*/ 	.short	(.L_47 - .L_46)
	.align		4
.L_46:
        /*00f4*/ 	.word	index@(_Z7PrintFwii)
        /*00f8*/ 	.word	0x00000018


	//----- nvinfo : EIATTR_FRAME_SIZE
	.align		4
.L_47:
        /*00fc*/ 	.byte	0x04, 0x11
        /*00fe*/ 	.short	(.L_49 - .L_48)
	.align		4
.L_48:
        /*0100*/ 	.word	index@(_Z7PrintFwii)
        /*0104*/ 	.word	0x00000008


	//----- nvinfo : EIATTR_REGCOUNT
	.align		4
.L_49:
        /*0108*/ 	.byte	0x04, 0x2f
        /*010a*/ 	.short	(.L_51 - .L_50)
	.align		4
.L_50:
        /*010c*/ 	.word	index@(_Z7PrintBwii)
        /*0110*/ 	.word	0x00000018


	//----- nvinfo : EIATTR_FRAME_SIZE
	.align		4
.L_51:
        /*0114*/ 	.byte	0x04, 0x11
        /*0116*/ 	.short	(.L_53 - .L_52)
	.align		4
.L_52:
        /*0118*/ 	.word	index@(_Z7PrintBwii)
        /*011c*/ 	.word	0x00000008


	//----- nvinfo : EIATTR_REGCOUNT
	.align		4
.L_53:
        /*0120*/ 	.byte	0x04, 0x2f
        /*0122*/ 	.short	(.L_55 - .L_54)
	.align		4
.L_54:
        /*0124*/ 	.word	index@(_Z8PrintIntPiii)
        /*0128*/ 	.word	0x00000018


	//----- nvinfo : EIATTR_FRAME_SIZE
	.align		4
.L_55:
        /*012c*/ 	.byte	0x04, 0x11
        /*012e*/ 	.short	(.L_57 - .L_56)
	.align		4
.L_56:
        /*0130*/ 	.word	index@(_Z8PrintIntPiii)
        /*0134*/ 	.word	0x00000010


	//----- nvinfo : EIATTR_REGCOUNT
	.align		4
.L_57:
        /*0138*/ 	.byte	0x04, 0x2f
        /*013a*/ 	.short	(.L_59 - .L_58)
	.align		4
.L_58:
        /*013c*/ 	.word	index@(_Z11PrintDoublePdiii)
        /*0140*/ 	.word	0x00000020


	//----- nvinfo : EIATTR_FRAME_SIZE
	.align		4
.L_59:
        /*0144*/ 	.byte	0x04, 0x11
        /*0146*/ 	.short	(.L_61 - .L_60)
	.align		4
.L_60:
        /*0148*/ 	.word	index@(_Z11PrintDoublePdiii)
        /*014c*/ 	.word	0x00000008


	//----- nvinfo : EIATTR_REGCOUNT
	.align		4
.L_61:
        /*0150*/ 	.byte	0x04, 0x2f
        /*0152*/ 	.short	(.L_63 - .L_62)
	.align		4
.L_62:
        /*0154*/ 	.word	index@(_Z5Dummyv)
        /*0158*/ 	.word	0x00000004


	//----- nvinfo : EIATTR_FRAME_SIZE
	.align		4
.L_63:
        /*015c*/ 	.byte	0x04, 0x11
        /*015e*/ 	.short	(.L_65 - .L_64)
	.align		4
.L_64:
        /*0160*/ 	.word	index@(_Z5Dummyv)
        /*0164*/ 	.word	0x00000000


	//----- nvinfo : EIATTR_MIN_STACK_SIZE
	.align		4
.L_65:
        /*0168*/ 	.byte	0x04, 0x12
        /*016a*/ 	.short	(.L_67 - .L_66)
	.align		4
.L_66:
        /*016c*/ 	.word	index@(_Z5Dummyv)
        /*0170*/ 	.word	0x00000000


	//----- nvinfo : EIATTR_MIN_STACK_SIZE
	.align		4
.L_67:
        /*0174*/ 	.byte	0x04, 0x12
        /*0176*/ 	.short	(.L_69 - .L_68)
	.align		4
.L_68:
        /*0178*/ 	.word	index@(_Z11PrintDoublePdiii)
        /*017c*/ 	.word	0x00000008


	//----- nvinfo : EIATTR_MIN_STACK_SIZE
	.align		4
.L_69:
        /*0180*/ 	.byte	0x04, 0x12
        /*0182*/ 	.short	(.L_71 - .L_70)
	.align		4
.L_70:
        /*0184*/ 	.word	index@(_Z8PrintIntPiii)
        /*0188*/ 	.word	0x00000010


	//----- nvinfo : EIATTR_MIN_STACK_SIZE
	.align		4
.L_71:
        /*018c*/ 	.byte	0x04, 0x12
        /*018e*/ 	.short	(.L_73 - .L_72)
	.align		4
.L_72:
        /*0190*/ 	.word	index@(_Z7PrintBwii)
        /*0194*/ 	.word	0x00000008


	//----- nvinfo : EIATTR_MIN_STACK_SIZE
	.align		4
.L_73:
        /*0198*/ 	.byte	0x04, 0x12
        /*019a*/ 	.short	(.L_75 - .L_74)
	.align		4
.L_74:
        /*019c*/ 	.word	index@(_Z7PrintFwii)
        /*01a0*/ 	.word	0x00000008


	//----- nvinfo : EIATTR_MIN_STACK_SIZE
	.align		4
.L_75:
        /*01a4*/ 	.byte	0x04, 0x12
        /*01a6*/ 	.short	(.L_77 - .L_76)
	.align		4
.L_76:
        /*01a8*/ 	.word	index@(_Z7SetFlagPii)
        /*01ac*/ 	.word	0x00000000


	//----- nvinfo : EIATTR_MIN_STACK_SIZE
	.align		4
.L_77:
        /*01b0*/ 	.byte	0x04, 0x12
        /*01b2*/ 	.short	(.L_79 - .L_78)
	.align		4
.L_78:
        /*01b4*/ 	.word	index@(_Z12WaituntilOnePiiii)
        /*01b8*/ 	.word	0x00000000


	//----- nvinfo : EIATTR_MIN_STACK_SIZE
	.align		4
.L_79:
        /*01bc*/ 	.byte	0x04, 0x12
        /*01be*/ 	.short	(.L_81 - .L_80)
	.align		4
.L_80:
        /*01c0*/ 	.word	index@(_Z13WaituntilZeroPiiii)
        /*01c4*/ 	.word	0x00000000


	//----- nvinfo : EIATTR_MIN_STACK_SIZE
	.align		4
.L_81:
        /*01c8*/ 	.byte	0x04, 0x12
        /*01ca*/ 	.short	(.L_83 - .L_82)
	.align		4
.L_82:
        /*01cc*/ 	.word	index@(_Z7SoftmaxPddi)
        /*01d0*/ 	.word	0x00000000


	//----- nvinfo : EIATTR_MIN_STACK_SIZE
	.align		4
.L_83:
        /*01d4*/ 	.byte	0x04, 0x12
        /*01d6*/ 	.short	(.L_85 - .L_84)
	.align		4
.L_84:
        /*01d8*/ 	.word	index@(_Z11ExponentialPdi)
        /*01dc*/ 	.word	0x00000000


	//----- nvinfo : EIATTR_MIN_STACK_SIZE
	.align		4
.L_85:
        /*01e0*/ 	.byte	0x04, 0x12
        /*01e2*/ 	.short	(.L_87 - .L_86)
	.align		4
.L_86:
        /*01e4*/ 	.word	index@(_Z7SigmoidPdi)
        /*01e8*/ 	.word	0x00000000


	//----- nvinfo : EIATTR_MIN_STACK_SIZE
	.align		4
.L_87:
        /*01ec*/ 	.byte	0x04, 0x12
        /*01ee*/ 	.short	(.L_89 - .L_88)
	.align		4
.L_88:
        /*01f0*/ 	.word	index@(_Z12UpdateWeightPdS_S_iid)
        /*01f4*/ 	.word	0x00000000


	//----- nvinfo : EIATTR_MIN_STACK_SIZE
	.align		4
.L_89:
        /*01f8*/ 	.byte	0x04, 0x12
        /*01fa*/ 	.short	(.L_91 - .L_90)
	.align		4
.L_90:
        /*01fc*/ 	.word	index@(_Z19GetHiddenLayerDeltaPdS_S_S_i)
        /*0200*/ 	.word	0x00000000


	//----- nvinfo : EIATTR_MIN_STACK_SIZE
	.align		4
.L_91:
        /*0204*/ 	.byte	0x04, 0x12
        /*0206*/ 	.short	(.L_93 - .L_92)
	.align		4
.L_92:
        /*0208*/ 	.word	index@(_Z19GetOutputLayerDeltaPdS_S_i)
        /*020c*/ 	.word	0x00000000
.L_93:


//--------------------- .nv.compat                --------------------------
	.section	.nv.compat,"",@"SHT_CUDA_COMPAT_INFO"
	.align	4
        /*0000*/ 	.byte	0x02, 0x09, 0x00, 0x00, 0x02, 0x02, 0x01, 0x00, 0x02, 0x05, 0x05, 0x00, 0x03, 0x07, 0x01, 0x01
        /*0010*/ 	.byte	0x02, 0x03, 0x00, 0x00, 0x02, 0x06, 0x01, 0x00, 0x04, 0x0b, 0x08, 0x00, 0x01, 0x00, 0x00, 0x00
        /*0020*/ 	.byte	0x00, 0x00, 0x00, 0x00


//--------------------- .nv.info._Z5Dummyv        --------------------------
	.section	.nv.info._Z5Dummyv,"",@"SHT_CUDA_INFO"
	.sectionflags	@""
	.align	4


	//----- nvinfo : EIATTR_CUDA_API_VERSION
	.align		4
        /*0000*/ 	.byte	0x04, 0x37
        /*0002*/ 	.short	(.L_95 - .L_94)
.L_94:
        /*0004*/ 	.word	0x00000082


	//----- nvinfo : EIATTR_SPARSE_MMA_MASK
	.align		4
.L_95:
        /*0008*/ 	.byte	0x03, 0x50
        /*000a*/ 	.short	0x0000


	//----- nvinfo : EIATTR_MAXREG_COUNT
	.align		4
        /*000c*/ 	.byte	0x03, 0x1b
        /*000e*/ 	.short	0x00ff


	//----- nvinfo : EIATTR_MERCURY_ISA_VERSION
	.align		4
        /*0010*/ 	.byte	0x03, 0x5f
        /*0012*/ 	.short	0x0101


	//----- nvinfo : EIATTR_VRC_CTA_INIT_COUNT
	.align		4
        /*0014*/ 	.byte	0x02, 0x4a
	.zero		1
	.zero		1


	//----- nvinfo : EIATTR_EXIT_INSTR_OFFSETS
	.align		4
        /*0018*/ 	.byte	0x04, 0x1c
        /*001a*/ 	.short	(.L_97 - .L_96)


	//   ....[0]....
.L_96:
        /*001c*/ 	.word	0x00000010


	//----- nvinfo : EIATTR_SW_WAR
	.align		4
.L_97:
        /*0020*/ 	.byte	0x04, 0x36
        /*0022*/ 	.short	(.L_99 - .L_98)
.L_98:
        /*0024*/ 	.word	0x00000008
.L_99:


//--------------------- .nv.info._Z11PrintDoublePdiii --------------------------
	.section	.nv.info._Z11PrintDoublePdiii,"",@"SHT_CUDA_INFO"
	.sectionflags	@""
	.align	4


	//----- nvinfo : EIATTR_CUDA_API_VERSION
	.align		4
        /*0000*/ 	.byte	0x04, 0x37
        /*0002*/ 	.short	(.L_101 - .L_100)
.L_100:
        /*0004*/ 	.word	0x00000082


	//----- nvinfo : EIATTR_KPARAM_INFO
	.align		4
.L_101:
        /*0008*/ 	.byte	0x04, 0x17
        /*000a*/ 	.short	(.L_103 - .L_102)
.L_102:
        /*000c*/ 	.word	0x00000000
        /*0010*/ 	.short	0x0003
        /*0012*/ 	.short	0x0010
        /*0014*/ 	.byte	0x00, 0xf0, 0x11, 0x00


	//----- nvinfo : EIATTR_KPARAM_INFO
	.align		4
.L_103:
        /*0018*/ 	.byte	0x04, 0x17
        /*001a*/ 	.short	(.L_105 - .L_104)
.L_104:
        /*001c*/ 	.word	0x00000000
        /*0020*/ 	.short	0x0002
        /*0022*/ 	.short	0x000c
        /*0024*/ 	.byte	0x00, 0xf0, 0x11, 0x00


	//----- nvinfo : EIATTR_KPARAM_INFO
	.align		4
.L_105:
        /*0028*/ 	.byte	0x04, 0x17
        /*002a*/ 	.short	(.L_107 - .L_106)
.L_106:
        /*002c*/ 	.word	0x00000000
        /*0030*/ 	.short	0x0001
        /*0032*/ 	.short	0x0008
        /*0034*/ 	.byte	0x00, 0xf0, 0x11, 0x00


	//----- nvinfo : EIATTR_KPARAM_INFO
	.align		4
.L_107:
        /*0038*/ 	.byte	0x04, 0x17
        /*003a*/ 	.short	(.L_109 - .L_108)
.L_108:
        /*003c*/ 	.word	0x00000000
        /*0040*/ 	.short	0x0000
        /*0042*/ 	.short	0x0000
        /*0044*/ 	.byte	0x00, 0xf5, 0x21, 0x00


	//----- nvinfo : EIATTR_SPARSE_MMA_MASK
	.align		4
.L_109:
        /*0048*/ 	.byte	0x03, 0x50
        /*004a*/ 	.short	0x0000


	//----- nvinfo : EIATTR_MAXREG_COUNT
	.align		4
        /*004c*/ 	.byte	0x03, 0x1b
        /*004e*/ 	.short	0x00ff


	//----- nvinfo : EIATTR_EXTERNS
	.align		4
        /*0050*/ 	.byte	0x04, 0x0f
        /*0052*/ 	.short	(.L_111 - .L_110)


	//   ....[0]....
	.align		4
.L_110:
        /*0054*/ 	.word	index@(vprintf)


	//----- nvinfo : EIATTR_MERCURY_ISA_VERSION
	.align		4
.L_111:
        /*0058*/ 	.byte	0x03, 0x5f
        /*005a*/ 	.short	0x0101


	//----- nvinfo : EIATTR_VRC_CTA_INIT_COUNT
	.align		4
        /*005c*/ 	.byte	0x02, 0x4a
	.zero		1
	.zero		1


	//----- nvinfo : EIATTR_SYSCALL_OFFSETS
	.align		4
        /*0060*/ 	.byte	0x04, 0x46
        /*0062*/ 	.short	(.L_113 - .L_112)


	//   ....[0]....
.L_112:
        /*0064*/ 	.word	0x00000100


	//   ....[1]....
        /*0068*/ 	.word	0x000002f0


	//   ....[2]....
        /*006c*/ 	.word	0x000003c0


	//   ....[3]....
        /*0070*/ 	.word	0x00000480


	//   ....[4]....
        /*0074*/ 	.word	0x00000540


	//   ....[5]....
        /*0078*/ 	.word	0x00000600


	//   ....[6]....
        /*007c*/ 	.word	0x000006c0


	//   ....[7]....
        /*0080*/ 	.word	0x00000780


	//   ....[8]....
        /*0084*/ 	.word	0x00000840


	//   ....[9]....
        /*0088*/ 	.word	0x00000900


	//   ....[10]....
        /*008c*/ 	.word	0x000009c0


	//   ....[11]....
        /*0090*/ 	.word	0x00000a80


	//   ....[12]....
        /*0094*/ 	.word	0x00000b40


	//   ....[13]....
        /*0098*/ 	.word	0x00000c00


	//   ....[14]....
        /*009c*/ 	.word	0x00000cc0


	//   ....[15]....
        /*00a0*/ 	.word	0x00000d80


	//   ....[16]....
        /*00a4*/ 	.word	0x00000e40


	//   ....[17]....
        /*00a8*/ 	.word	0x00001000


	//   ....[18]....
        /*00ac*/ 	.word	0x000010c0


	//   ....[19]....
        /*00b0*/ 	.word	0x00001180


	//   ....[20]....
        /*00b4*/ 	.word	0x00001240


	//   ....[21]....
        /*00b8*/ 	.word	0x00001300


	//   ....[22]....
        /*00bc*/ 	.word	0x000013c0


	//   ....[23]....
        /*00c0*/ 	.word	0x00001480


	//   ....[24]....
        /*00c4*/ 	.word	0x00001540


	//   ....[25]....
        /*00c8*/ 	.word	0x000016c0


	//   ....[26]....
        /*00cc*/ 	.word	0x00001780


	//   ....[27]....
        /*00d0*/ 	.word	0x00001840


	//   ....[28]....
        /*00d4*/ 	.word	0x00001900


	//   ....[29]....
        /*00d8*/ 	.word	0x00001a80


	//   ....[30]....
        /*00dc*/ 	.word	0x00001b40


	//----- nvinfo : EIATTR_EXIT_INSTR_OFFSETS
	.align		4
.L_113:
        /*00e0*/ 	.byte	0x04, 0x1c
        /*00e2*/ 	.short	(.L_115 - .L_114)


	//   ....[0]....
.L_114:
        /*00e4*/ 	.word	0x00001b50


	//----- nvinfo : EIATTR_CRS_STACK_SIZE
	.align		4
.L_115:
        /*00e8*/ 	.byte	0x04, 0x1e
        /*00ea*/ 	.short	(.L_117 - .L_116)
.L_116:
        /*00ec*/ 	.word	0x00000000


	//----- nvinfo : EIATTR_CBANK_PARAM_SIZE
	.align		4
.L_117:
        /*00f0*/ 	.byte	0x03, 0x19
        /*00f2*/ 	.short	0x0014


	//----- nvinfo : EIATTR_PARAM_CBANK
	.align		4
        /*00f4*/ 	.byte	0x04, 0x0a
        /*00f6*/ 	.short	(.L_119 - .L_118)
	.align		4
.L_118:
        /*00f8*/ 	.word	index@(.nv.constant0._Z11PrintDoublePdiii)
        /*00fc*/ 	.short	0x0380
        /*00fe*/ 	.short	0x0014


	//----- nvinfo : EIATTR_SW_WAR
	.align		4
.L_119:
        /*0100*/ 	.byte	0x04, 0x36
        /*0102*/ 	.short	(.L_121 - .L_120)
.L_120:
        /*0104*/ 	.word	0x00000008
.L_121:


//--------------------- .nv.info._Z8PrintIntPiii  --------------------------
	.section	.nv.info._Z8PrintIntPiii,"",@"SHT_CUDA_INFO"
	.sectionflags	@""
	.align	4


	//----- nvinfo : EIATTR_CUDA_API_VERSION
	.align		4
        /*0000*/ 	.byte	0x04, 0x37
        /*0002*/ 	.short	(.L_123 - .L_122)
.L_122:
        /*0004*/ 	.word	0x00000082


	//----- nvinfo : EIATTR_KPARAM_INFO
	.align		4
.L_123:
        /*0008*/ 	.byte	0x04, 0x17
        /*000a*/ 	.short	(.L_125 - .L_124)
.L_124:
        /*000c*/ 	.word	0x00000000
        /*0010*/ 	.short	0x0002
        /*0012*/ 	.short	0x000c
        /*0014*/ 	.byte	0x00, 0xf0, 0x11, 0x00


	//----- nvinfo : EIATTR_KPARAM_INFO
	.align		4
.L_125:
        /*0018*/ 	.byte	0x04, 0x17
        /*001a*/ 	.short	(.L_127 - .L_126)
.L_126:
        /*001c*/ 	.word	0x00000000
        /*0020*/ 	.short	0x0001
        /*0022*/ 	.short	0x0008
        /*0024*/ 	.byte	0x00, 0xf0, 0x11, 0x00


	//----- nvinfo : EIATTR_KPARAM_INFO
	.align		4
.L_127:
        /*0028*/ 	.byte	0x04, 0x17
        /*002a*/ 	.short	(.L_129 - .L_128)
.L_128:
        /*002c*/ 	.word	0x00000000
        /*0030*/ 	.short	0x0000
        /*0032*/ 	.short	0x0000
        /*0034*/ 	.byte	0x00, 0xf5, 0x21, 0x00


	//----- nvinfo : EIATTR_SPARSE_MMA_MASK
	.align		4
.L_129:
        /*0038*/ 	.byte	0x03, 0x50
        /*003a*/ 	.short	0x0000


	//----- nvinfo : EIATTR_MAXREG_COUNT
	.align		4
        /*003c*/ 	.byte	0x03, 0x1b
        /*003e*/ 	.short	0x00ff


	//----- nvinfo : EIATTR_EXTERNS
	.align		4
        /*0040*/ 	.byte	0x04, 0x0f
        /*0042*/ 	.short	(.L_131 - .L_130)


	//   ....[0]....
	.align		4
.L_130:
        /*0044*/ 	.word	index@(vprintf)


	//----- nvinfo : EIATTR_MERCURY_ISA_VERSION
	.align		4
.L_131:
        /*0048*/ 	.byte	0x03, 0x5f
        /*004a*/ 	.short	0x0101


	//----- nvinfo : EIATTR_VRC_CTA_INIT_COUNT
	.align		4
        /*004c*/ 	.byte	0x02, 0x4a
	.zero		1
	.zero		1


	//----- nvinfo : EIATTR_SYSCALL_OFFSETS
	.align		4
        /*0050*/ 	.byte	0x04, 0x46
        /*0052*/ 	.short	(.L_133 - .L_132)


	//   ....[0]....
.L_132:
        /*0054*/ 	.word	0x00000150


	//----- nvinfo : EIATTR_EXIT_INSTR_OFFSETS
	.align		4
.L_133:
        /*0058*/ 	.byte	0x04, 0x1c
        /*005a*/ 	.short	(.L_135 - .L_134)


	//   ....[0]....
.L_134:
        /*005c*/ 	.word	0x00000160


	//----- nvinfo : EIATTR_CBANK_PARAM_SIZE
	.align		4
.L_135:
        /*0060*/ 	.byte	0x03, 0x19
        /*0062*/ 	.short	0x0010


	//----- nvinfo : EIATTR_PARAM_CBANK
	.align		4
        /*0064*/ 	.byte	0x04, 0x0a
        /*0066*/ 	.short	(.L_137 - .L_136)
	.align		4
.L_136:
        /*0068*/ 	.word	index@(.nv.constant0._Z8PrintIntPiii)
        /*006c*/ 	.short	0x0380
        /*006e*/ 	.short	0x0010


	//----- nvinfo : EIATTR_SW_WAR
	.align		4
.L_137:
        /*0070*/ 	.byte	0x04, 0x36
        /*0072*/ 	.short	(.L_139 - .L_138)
.L_138:
        /*0074*/ 	.word	0x00000008
.L_139:


//--------------------- .nv.info._Z7PrintBwii     --------------------------
	.section	.nv.info._Z7PrintBwii,"",@"SHT_CUDA_INFO"
	.sectionflags	@""
	.align	4


	//----- nvinfo : EIATTR_CUDA_API_VERSION
	.align		4
        /*0000*/ 	.byte	0x04, 0x37
        /*0002*/ 	.short	(.L_141 - .L_140)
.L_140:
        /*0004*/ 	.word	0x00000082


	//----- nvinfo : EIATTR_KPARAM_INFO
	.align		4
.L_141:
        /*0008*/ 	.byte	0x04, 0x17
        /*000a*/ 	.short	(.L_143 - .L_142)
.L_142:
        /*000c*/ 	.word	0x00000000
        /*0010*/ 	.short	0x0001
        /*0012*/ 	.short	0x0004
        /*0014*/ 	.byte	0x00, 0xf0, 0x11, 0x00


	//----- nvinfo : EIATTR_KPARAM_INFO
	.align		4
.L_143:
        /*0018*/ 	.byte	0x04, 0x17
        /*001a*/ 	.short	(.L_145 - .L_144)
.L_144:
        /*001c*/ 	.word	0x00000000
        /*0020*/ 	.short	0x0000
        /*0022*/ 	.short	0x0000
        /*0024*/ 	.byte	0x00, 0xf0, 0x11, 0x00


	//----- nvinfo : EIATTR_SPARSE_MMA_MASK
	.align		4
.L_145:
        /*0028*/ 	.byte	0x03, 0x50
        /*002a*/ 	.short	0x0000


	//----- nvinfo : EIATTR_MAXREG_COUNT
	.align		4
        /*002c*/ 	.byte	0x03, 0x1b
        /*002e*/ 	.short	0x00ff


	//----- nvinfo : EIATTR_EXTERNS
	.align		4
        /*0030*/ 	.byte	0x04, 0x0f
        /*0032*/ 	.short	(.L_147 - .L_146)


	//   ....[0]....
	.align		4
.L_146:
        /*0034*/ 	.word	index@(vprintf)


	//----- nvinfo : EIATTR_MERCURY_ISA_VERSION
	.align		4
.L_147:
        /*0038*/ 	.byte	0x03, 0x5f
        /*003a*/ 	.short	0x0101


	//----- nvinfo : EIATTR_VRC_CTA_INIT_COUNT
	.align		4
        /*003c*/ 	.byte	0x02, 0x4a
	.zero		1
	.zero		1


	//----- nvinfo : EIATTR_SYSCALL_OFFSETS
	.align		4
        /*0040*/ 	.byte	0x04, 0x46
        /*0042*/ 	.short	(.L_149 - .L_148)


	//   ....[0]....
.L_148:
        /*0044*/ 	.word	0x000000e0


	//----- nvinfo : EIATTR_EXIT_INSTR_OFFSETS
	.align		4
.L_149:
        /*0048*/ 	.byte	0x04, 0x1c
        /*004a*/ 	.short	(.L_151 - .L_150)


	//   ....[0]....
.L_150:
        /*004c*/ 	.word	0x000000f0


	//----- nvinfo : EIATTR_CBANK_PARAM_SIZE
	.align		4
.L_151:
        /*0050*/ 	.byte	0x03, 0x19
        /*0052*/ 	.short	0x0008


	//----- nvinfo : EIATTR_PARAM_CBANK
	.align		4
        /*0054*/ 	.byte	0x04, 0x0a
        /*0056*/ 	.short	(.L_153 - .L_152)
	.align		4
.L_152:
        /*0058*/ 	.word	index@(.nv.constant0._Z7PrintBwii)
        /*005c*/ 	.short	0x0380
        /*005e*/ 	.short	0x0008


	//----- nvinfo : EIATTR_SW_WAR
	.align		4
.L_153:
        /*0060*/ 	.byte	0x04, 0x36
        /*0062*/ 	.short	(.L_155 - .L_154)
.L_154:
        /*0064*/ 	.word	0x00000008
.L_155:


//--------------------- .nv.info._Z7PrintFwii     --------------------------
	.section	.nv.info._Z7PrintFwii,"",@"SHT_CUDA_INFO"
	.sectionflags	@""
	.align	4


	//----- nvinfo : EIATTR_CUDA_API_VERSION
	.align		4
        /*0000*/ 	.byte	0x04, 0x37
        /*0002*/ 	.short	(.L_157 - .L_156)
.L_156:
        /*0004*/ 	.word	0x00000082


	//----- nvinfo : EIATTR_KPARAM_INFO
	.align		4
.L_157:
        /*0008*/ 	.byte	0x04, 0x17
        /*000a*/ 	.short	(.L_159 - .L_158)
.L_158:
        /*000c*/ 	.word	0x00000000
        /*0010*/ 	.short	0x0001
        /*0012*/ 	.short	0x0004
        /*0014*/ 	.byte	0x00, 0xf0, 0x11, 0x00


	//----- nvinfo : EIATTR_KPARAM_INFO
	.align		4
.L_159:
        /*0018*/ 	.byte	0x04, 0x17
        /*001a*/ 	.short	(.L_161 - .L_160)
.L_160:
        /*001c*/ 	.word	0x00000000
        /*0020*/ 	.short	0x0000
        /*0022*/ 	.short	0x0000
        /*0024*/ 	.byte	0x00, 0xf0, 0x11, 0x00


	//----- nvinfo : EIATTR_SPARSE_MMA_MASK
	.align		4
.L_161:
        /*0028*/ 	.byte	0x03, 0x50
        /*002a*/ 	.short	0x0000


	//----- nvinfo : EIATTR_MAXREG_COUNT
	.align		4
        /*002c*/ 	.byte	0x03, 0x1b
        /*002e*/ 	.short	0x00ff


	//----- nvinfo : EIATTR_EXTERNS
	.align		4
        /*0030*/ 	.byte	0x04, 0x0f
        /*0032*/ 	.short	(.L_163 - .L_162)


	//   ....[0]....
	.align		4
.L_162:
        /*0034*/ 	.word	index@(vprintf)


	//----- nvinfo : EIATTR_MERCURY_ISA_VERSION
	.align		4
.L_163:
        /*0038*/ 	.byte	0x03, 0x5f
        /*003a*/ 	.short	0x0101


	//----- nvinfo : EIATTR_VRC_CTA_INIT_COUNT
	.align		4
        /*003c*/ 	.byte	0x02, 0x4a
	.zero		1
	.zero		1


	//----- nvinfo : EIATTR_SYSCALL_OFFSETS
	.align		4
        /*0040*/ 	.byte	0x04, 0x46
        /*0042*/ 	.short	(.L_165 - .L_164)


	//   ....[0]....
.L_164:
        /*0044*/ 	.word	0x000000e0


	//----- nvinfo : EIATTR_EXIT_INSTR_OFFSETS
	.align		4
.L_165:
        /*0048*/ 	.byte	0x04, 0x1c
        /*004a*/ 	.short	(.L_167 - .L_166)


	//   ....[0]....
.L_166:
        /*004c*/ 	.word	0x000000f0


	//----- nvinfo : EIATTR_CBANK_PARAM_SIZE
	.align		4
.L_167:
        /*0050*/ 	.byte	0x03, 0x19
        /*0052*/ 	.short	0x0008


	//----- nvinfo : EIATTR_PARAM_CBANK
	.align		4
        /*0054*/ 	.byte	0x04, 0x0a
        /*0056*/ 	.short	(.L_169 - .L_168)
	.align		4
.L_168:
        /*0058*/ 	.word	index@(.nv.constant0._Z7PrintFwii)
        /*005c*/ 	.short	0x0380
        /*005e*/ 	.short	0x0008


	//----- nvinfo : EIATTR_SW_WAR
	.align		4
.L_169:
        /*0060*/ 	.byte	0x04, 0x36
        /*0062*/ 	.short	(.L_171 - .L_170)
.L_170:
        /*0064*/ 	.word	0x00000008
.L_171:


//--------------------- .nv.info._Z7SetFlagPii    --------------------------
	.section	.nv.info._Z7SetFlagPii,"",@"SHT_CUDA_INFO"
	.sectionflags	@""
	.align	4


	//----- nvinfo : EIATTR_CUDA_API_VERSION
	.align		4
        /*0000*/ 	.byte	0x04, 0x37
        /*0002*/ 	.short	(.L_173 - .L_172)
.L_172:
        /*0004*/ 	.word	0x00000082


	//----- nvinfo : EIATTR_KPARAM_INFO
	.align		4
.L_173:
        /*0008*/ 	.byte	0x04, 0x17
        /*000a*/ 	.short	(.L_175 - .L_174)
.L_174:
        /*000c*/ 	.word	0x00000000
        /*0010*/ 	.short	0x0001
        /*0012*/ 	.short	0x0008
        /*0014*/ 	.byte	0x00, 0xf0, 0x11, 0x00


	//----- nvinfo : EIATTR_KPARAM_INFO
	.align		4
.L_175:
        /*0018*/ 	.byte	0x04, 0x17
        /*001a*/ 	.short	(.L_177 - .L_176)
.L_176:
        /*001c*/ 	.word	0x00000000
        /*0020*/ 	.short	0x0000
        /*0022*/ 	.short	0x0000
        /*0024*/ 	.byte	0x00, 0xf5, 0x21, 0x00


	//----- nvinfo : EIATTR_SPARSE_MMA_MASK
	.align		4
.L_177:
        /*0028*/ 	.byte	0x03, 0x50
        /*002a*/ 	.short	0x0000


	//----- nvinfo : EIATTR_MAXREG_COUNT
	.align		4
        /*002c*/ 	.byte	0x03, 0x1b
        /*002e*/ 	.short	0x00ff


	//----- nvinfo : EIATTR_MERCURY_ISA_VERSION
	.align		4
        /*0030*/ 	.byte	0x03, 0x5f
        /*0032*/ 	.short	0x0101


	//----- nvinfo : EIATTR_INT_WARP_WIDE_INSTR_OFFSETS
	.align		4
        /*0034*/ 	.byte	0x04, 0x31
        /*0036*/ 	.short	(.L_179 - .L_178)


	//   ....[0]....
.L_178:
        /*0038*/ 	.word	0x00000040


	//   ....[1]....
        /*003c*/ 	.word	0x00000060


	//----- nvinfo : EIATTR_VRC_CTA_INIT_COUNT
	.align		4
.L_179:
        /*0040*/ 	.byte	0x02, 0x4a
	.zero		1
	.zero		1


	//----- nvinfo : EIATTR_EXIT_INSTR_OFFSETS
	.align		4
        /*0044*/ 	.byte	0x04, 0x1c
        /*0046*/ 	.short	(.L_181 - .L_180)


	//   ....[0]....
.L_180:
        /*0048*/ 	.word	0x000000d0


	//----- nvinfo : EIATTR_CBANK_PARAM_SIZE
	.align		4
.L_181:
        /*004c*/ 	.byte	0x03, 0x19
        /*004e*/ 	.short	0x000c


	//----- nvinfo : EIATTR_PARAM_CBANK
	.align		4
        /*0050*/ 	.byte	0x04, 0x0a
        /*0052*/ 	.short	(.L_183 - .L_182)
	.align		4
.L_182:
        /*0054*/ 	.word	index@(.nv.constant0._Z7SetFlagPii)
        /*0058*/ 	.short	0x0380
        /*005a*/ 	.short	0x000c


	//----- nvinfo : EIATTR_SW_WAR
	.align		4
.L_183:
        /*005c*/ 	.byte	0x04, 0x36
        /*005e*/ 	.short	(.L_185 - .L_184)
.L_184:
        /*0060*/ 	.word	0x00000008
.L_185:


//--------------------- .nv.info._Z12WaituntilOnePiiii --------------------------
	.section	.nv.info._Z12WaituntilOnePiiii,"",@"SHT_CUDA_INFO"
	.sectionflags	@""
	.align	4


	//----- nvinfo : EIATTR_CUDA_API_VERSION
	.align		4
        /*0000*/ 	.byte	0x04, 0x37
        /*0002*/ 	.short	(.L_187 - .L_186)
.L_186:
        /*0004*/ 	.word	0x00000082


	//----- nvinfo : EIATTR_KPARAM_INFO
	.align		4
.L_187:
        /*0008*/ 	.byte	0x04, 0x17
        /*000a*/ 	.short	(.L_189 - .L_188)
.L_188:
        /*000c*/ 	.word	0x00000000
        /*0010*/ 	.short	0x0003
        /*0012*/ 	.short	0x0010
        /*0014*/ 	.byte	0x00, 0xf0, 0x11, 0x00


	//----- nvinfo : EIATTR_KPARAM_INFO
	.align		4
.L_189:
        /*0018*/ 	.byte	0x04, 0x17
        /*001a*/ 	.short	(.L_191 - .L_190)
.L_190:
        /*001c*/ 	.word	0x00000000
        /*0020*/ 	.short	0x0002
        /*0022*/ 	.short	0x000c
        /*0024*/ 	.byte	0x00, 0xf0, 0x11, 0x00


	//----- nvinfo : EIATTR_KPARAM_INFO
	.align		4
.L_191:
        /*0028*/ 	.byte	0x04, 0x17
        /*002a*/ 	.short	(.L_193 - .L_192)
.L_192:
        /*002c*/ 	.word	0x00000000
        /*0030*/ 	.short	0x0001
        /*0032*/ 	.short	0x0008
        /*0034*/ 	.byte	0x00, 0xf0, 0x11, 0x00


	//----- nvinfo : EIATTR_KPARAM_INFO
	.align		4
.L_193:
        /*0038*/ 	.byte	0x04, 0x17
        /*003a*/ 	.short	(.L_195 - .L_194)
.L_194:
        /*003c*/ 	.word	0x00000000
        /*0040*/ 	.short	0x0000
        /*0042*/ 	.short	0x0000
        /*0044*/ 	.byte	0x00, 0xf5, 0x21, 0x00


	//----- nvinfo : EIATTR_SPARSE_MMA_MASK
	.align		4
.L_195:
        /*0048*/ 	.byte	0x03, 0x50
        /*004a*/ 	.short	0x0000


	//----- nvinfo : EIATTR_MAXREG_COUNT
	.align		4
        /*004c*/ 	.byte	0x03, 0x1b
        /*004e*/ 	.short	0x00ff


	//----- nvinfo : EIATTR_MERCURY_ISA_VERSION
	.align		4
        /*0050*/ 	.byte	0x03, 0x5f
        /*0052*/ 	.short	0x0101


	//----- nvinfo : EIATTR_VRC_CTA_INIT_COUNT
	.align		4
        /*0054*/ 	.byte	0x02, 0x4a
	.zero		1
	.zero		1


	//----- nvinfo : EIATTR_EXIT_INSTR_OFFSETS
	.align		4
        /*0058*/ 	.byte	0x04, 0x1c
        /*005a*/ 	.short	(.L_197 - .L_196)


	//   ....[0]....
.L_196:
        /*005c*/ 	.word	0x00000010


	//----- nvinfo : EIATTR_CBANK_PARAM_SIZE
	.align		4
.L_197:
        /*0060*/ 	.byte	0x03, 0x19
        /*0062*/ 	.short	0x0014


	//----- nvinfo : EIATTR_PARAM_CBANK
	.align		4
        /*0064*/ 	.byte	0x04, 0x0a
        /*0066*/ 	.short	(.L_199 - .L_198)
	.align		4
.L_198:
        /*0068*/ 	.word	index@(.nv.constant0._Z12WaituntilOnePiiii)
        /*006c*/ 	.short	0x0380
        /*006e*/ 	.short	0x0014


	//----- nvinfo : EIATTR_SW_WAR
	.align		4
.L_199:
        /*0070*/ 	.byte	0x04, 0x36
        /*0072*/ 	.short	(.L_201 - .L_200)
.L_200:
        /*0074*/ 	.word	0x00000008
.L_201:


//--------------------- .nv.info._Z13WaituntilZeroPiiii --------------------------
	.section	.nv.info._Z13WaituntilZeroPiiii,"",@"SHT_CUDA_INFO"
	.sectionflags	@""
	.align	4


	//----- nvinfo : EIATTR_CUDA_API_VERSION
	.align		4
        /*0000*/ 	.byte	0x04, 0x37
        /*0002*/ 	.short	(.L_203 - .L_202)
.L_202:
        /*0004*/ 	.word	0x00000082


	//----- nvinfo : EIATTR_KPARAM_INFO
	.align		4
.L_203:
        /*0008*/ 	.byte	0x04, 0x17
        /*000a*/ 	.short	(.L_205 - .L_204)
.L_204:
        /*000c*/ 	.word	0x00000000
        /*0010*/ 	.short	0x0003
        /*0012*/ 	.short	0x0010
        /*0014*/ 	.byte	0x00, 0xf0, 0x11, 0x00


	//----- nvinfo : EIATTR_KPARAM_INFO
	.align		4
.L_205:
        /*0018*/ 	.byte	0x04, 0x17
        /*001a*/ 	.short	(.L_207 - .L_206)
.L_206:
        /*001c*/ 	.word	0x00000000
        /*0020*/ 	.short	0x0002
        /*0022*/ 	.short	0x000c
        /*0024*/ 	.byte	0x00, 0xf0, 0x11, 0x00


	//----- nvinfo : EIATTR_KPARAM_INFO
	.align		4
.L_207:
        /*0028*/ 	.byte	0x04, 0x17
        /*002a*/ 	.short	(.L_209 - .L_208)
.L_208:
        /*002c*/ 	.word	0x00000000
        /*0030*/ 	.short	0x0001
        /*0032*/ 	.short	0x0008
        /*0034*/ 	.byte	0x00, 0xf0, 0x11, 0x00


	//----- nvinfo : EIATTR_KPARAM_INFO
	.align		4
.L_209:
        /*0038*/ 	.byte	0x04, 0x17
        /*003a*/ 	.short	(.L_211 - .L_210)
.L_210:
        /*003c*/ 	.word	0x00000000
        /*0040*/ 	.short	0x0000
        /*0042*/ 	.short	0x0000
        /*0044*/ 	.byte	0x00, 0xf5, 0x21, 0x00


	//----- nvinfo : EIATTR_SPARSE_MMA_MASK
	.align		4
.L_211:
        /*0048*/ 	.byte	0x03, 0x50
        /*004a*/ 	.short	0x0000


	//----- nvinfo : EIATTR_MAXREG_COUNT
	.align		4
        /*004c*/ 	.byte	0x03, 0x1b
        /*004e*/ 	.short	0x00ff


	//----- nvinfo : EIATTR_MERCURY_ISA_VERSION
	.align		4
        /*0050*/ 	.byte	0x03, 0x5f
        /*0052*/ 	.short	0x0101


	//----- nvinfo : EIATTR_VRC_CTA_INIT_COUNT
	.align		4
        /*0054*/ 	.byte	0x02, 0x4a
	.zero		1
	.zero		1


	//----- nvinfo : EIATTR_EXIT_INSTR_OFFSETS
	.align		4
        /*0058*/ 	.byte	0x04, 0x1c
        /*005a*/ 	.short	(.L_213 - .L_212)


	//   ....[0]....
.L_212:
        /*005c*/ 	.word	0x00000010


	//----- nvinfo : EIATTR_CBANK_PARAM_SIZE
	.align		4
.L_213:
        /*0060*/ 	.byte	0x03, 0x19
        /*0062*/ 	.short	0x0014


	//----- nvinfo : EIATTR_PARAM_CBANK
	.align		4
        /*0064*/ 	.byte	0x04, 0x0a
        /*0066*/ 	.short	(.L_215 - .L_214)
	.align		4
.L_214:
        /*0068*/ 	.word	index@(.nv.constant0._Z13WaituntilZeroPiiii)
        /*006c*/ 	.short	0x0380
        /*006e*/ 	.short	0x0014


	//----- nvinfo : EIATTR_SW_WAR
	.align		4
.L_215:
        /*0070*/ 	.byte	0x04, 0x36
        /*0072*/ 	.short	(.L_217 - .L_216)
.L_216:
        /*0074*/ 	.word	0x00000008
.L_217:


//--------------------- .nv.info._Z7SoftmaxPddi   --------------------------
	.section	.nv.info._Z7SoftmaxPddi,"",@"SHT_CUDA_INFO"
	.sectionflags	@""
	.align	4


	//----- nvinfo : EIATTR_CUDA_API_VERSION
	.align		4
        /*0000*/ 	.byte	0x04, 0x37
        /*0002*/ 	.short	(.L_219 - .L_218)
.L_218:
        /*0004*/ 	.word	0x00000082


	//----- nvinfo : EIATTR_KPARAM_INFO
	.align		4
.L_219:
        /*0008*/ 	.byte	0x04, 0x17
        /*000a*/ 	.short	(.L_221 - .L_220)
.L_220:
        /*000c*/ 	.word	0x00000000
        /*0010*/ 	.short	0x0002
        /*0012*/ 	.short	0x0010
        /*0014*/ 	.byte	0x00, 0xf0, 0x11, 0x00


	//----- nvinfo : EIATTR_KPARAM_INFO
	.align		4
.L_221:
        /*0018*/ 	.byte	0x04, 0x17
        /*001a*/ 	.short	(.L_223 - .L_222)
.L_222:
        /*001c*/ 	.word	0x00000000
        /*0020*/ 	.short	0x0001
        /*0022*/ 	.short	0x0008
        /*0024*/ 	.byte	0x00, 0xf0, 0x21, 0x00


	//----- nvinfo : EIATTR_KPARAM_INFO
	.align		4
.L_223:
        /*0028*/ 	.byte	0x04, 0x17
        /*002a*/ 	.short	(.L_225 - .L_224)
.L_224:
        /*002c*/ 	.word	0x00000000
        /*0030*/ 	.short	0x0000
        /*0032*/ 	.short	0x0000
        /*0034*/ 	.byte	0x00, 0xf5, 0x21, 0x00


	//----- nvinfo : EIATTR_SPARSE_MMA_MASK
	.align		4
.L_225:
        /*0038*/ 	.byte	0x03, 0x50
        /*003a*/ 	.short	0x0000


	//----- nvinfo : EIATTR_MAXREG_COUNT
	.align		4
        /*003c*/ 	.byte	0x03, 0x1b
        /*003e*/ 	.short	0x00ff


	//----- nvinfo : EIATTR_MERCURY_ISA_VERSION
	.align		4
        /*0040*/ 	.byte	0x03, 0x5f
        /*0042*/ 	.short	0x0101


	//----- nvinfo : EIATTR_VRC_CTA_INIT_COUNT
	.align		4
        /*0044*/ 	.byte	0x02, 0x4a
	.zero		1
	.zero		1


	//----- nvinfo : EIATTR_EXIT_INSTR_OFFSETS
	.align		4
        /*0048*/ 	.byte	0x04, 0x1c
        /*004a*/ 	.short	(.L_227 - .L_226)


	//   ....[0]....
.L_226:
        /*004c*/ 	.word	0x00000070


	//   ....[1]....
        /*0050*/ 	.word	0x00000230


	//----- nvinfo : EIATTR_CRS_STACK_SIZE
	.align		4
.L_227:
        /*0054*/ 	.byte	0x04, 0x1e
        /*0056*/ 	.short	(.L_229 - .L_228)
.L_228:
        /*0058*/ 	.word	0x00000000


	//----- nvinfo : EIATTR_CBANK_PARAM_SIZE
	.align		4
.L_229:
        /*005c*/ 	.byte	0x03, 0x19
        /*005e*/ 	.short	0x0014


	//----- nvinfo : EIATTR_PARAM_CBANK
	.align		4
        /*0060*/ 	.byte	0x04, 0x0a
        /*0062*/ 	.short	(.L_231 - .L_230)
	.align		4
.L_230:
        /*0064*/ 	.word	index@(.nv.constant0._Z7SoftmaxPddi)
        /*0068*/ 	.short	0x0380
        /*006a*/ 	.short	0x0014


	//----- nvinfo : EIATTR_SW_WAR
	.align		4
.L_231:
        /*006c*/ 	.byte	0x04, 0x36
        /*006e*/ 	.short	(.L_233 - .L_232)
.L_232:
        /*0070*/ 	.word	0x00000008
.L_233:


//--------------------- .nv.info._Z11ExponentialPdi --------------------------
	.section	.nv.info._Z11ExponentialPdi,"",@"SHT_CUDA_INFO"
	.sectionflags	@""
	.align	4


	//----- nvinfo : EIATTR_CUDA_API_VERSION
	.align		4
        /*0000*/ 	.byte	0x04, 0x37
        /*0002*/ 	.short	(.L_235 - .L_234)
.L_234:
        /*0004*/ 	.word	0x00000082


	//----- nvinfo : EIATTR_KPARAM_INFO
	.align		4
.L_235:
        /*0008*/ 	.byte	0x04, 0x17
        /*000a*/ 	.short	(.L_237 - .L_236)
.L_236:
        /*000c*/ 	.word	0x00000000
        /*0010*/ 	.short	0x0001
        /*0012*/ 	.short	0x0008
        /*0014*/ 	.byte	0x00, 0xf0, 0x11, 0x00


	//----- nvinfo : EIATTR_KPARAM_INFO
	.align		4
.L_237:
        /*0018*/ 	.byte	0x04, 0x17
        /*001a*/ 	.short	(.L_239 - .L_238)
.L_238:
        /*001c*/ 	.word	0x00000000
        /*0020*/ 	.short	0x0000
        /*0022*/ 	.short	0x0000
        /*0024*/ 	.byte	0x00, 0xf5, 0x21, 0x00


	//----- nvinfo : EIATTR_SPARSE_MMA_MASK
	.align		4
.L_239:
        /*0028*/ 	.byte	0x03, 0x50
        /*002a*/ 	.short	0x0000


	//----- nvinfo : EIATTR_MAXREG_COUNT
	.align		4
        /*002c*/ 	.byte	0x03, 0x1b
        /*002e*/ 	.short	0x00ff


	//----- nvinfo : EIATTR_MERCURY_ISA_VERSION
	.align		4
        /*0030*/ 	.byte	0x03, 0x5f
        /*0032*/ 	.short	0x0101


	//----- nvinfo : EIATTR_VRC_CTA_INIT_COUNT
	.align		4
        /*0034*/ 	.byte	0x02, 0x4a
	.zero		1
	.zero		1


	//----- nvinfo : EIATTR_EXIT_INSTR_OFFSETS
	.align		4
        /*0038*/ 	.byte	0x04, 0x1c
        /*003a*/ 	.short	(.L_241 - .L_240)


	//   ....[0]....
.L_240:
        /*003c*/ 	.word	0x000004b0


	//   ....[1]....
        /*0040*/ 	.word	0x000004e0


	//----- nvinfo : EIATTR_CRS_STACK_SIZE
	.align		4
.L_241:
        /*0044*/ 	.byte	0x04, 0x1e
        /*0046*/ 	.short	(.L_243 - .L_242)
.L_242:
        /*0048*/ 	.word	0x00000000


	//----- nvinfo : EIATTR_CBANK_PARAM_SIZE
	.align		4
.L_243:
        /*004c*/ 	.byte	0x03, 0x19
        /*004e*/ 	.short	0x000c


	//----- nvinfo : EIATTR_PARAM_CBANK
	.align		4
        /*0050*/ 	.byte	0x04, 0x0a
        /*0052*/ 	.short	(.L_245 - .L_244)
	.align		4
.L_244:
        /*0054*/ 	.word	index@(.nv.constant0._Z11ExponentialPdi)
        /*0058*/ 	.short	0x0380
        /*005a*/ 	.short	0x000c


	//----- nvinfo : EIATTR_SW_WAR
	.align		4
.L_245:
        /*005c*/ 	.byte	0x04, 0x36
        /*005e*/ 	.short	(.L_247 - .L_246)
.L_246:
        /*0060*/ 	.word	0x00000008
.L_247:


//--------------------- .nv.info._Z7SigmoidPdi    --------------------------
	.section	.nv.info._Z7SigmoidPdi,"",@"SHT_CUDA_INFO"
	.sectionflags	@""
	.align	4


	//----- nvinfo : EIATTR_CUDA_API_VERSION
	.align		4
        /*0000*/ 	.byte	0x04, 0x37
        /*0002*/ 	.short	(.L_249 - .L_248)
.L_248:
        /*0004*/ 	.word	0x00000082


	//----- nvinfo : EIATTR_KPARAM_INFO
	.align		4
.L_249:
        /*0008*/ 	.byte	0x04, 0x17
        /*000a*/ 	.short	(.L_251 - .L_250)
.L_250:
        /*000c*/ 	.word	0x00000000
        /*0010*/ 	.short	0x0001
        /*0012*/ 	.short	0x0008
        /*0014*/ 	.byte	0x00, 0xf0, 0x11, 0x00


	//----- nvinfo : EIATTR_KPARAM_INFO
	.align		4
.L_251:
        /*0018*/ 	.byte	0x04, 0x17
        /*001a*/ 	.short	(.L_253 - .L_252)
.L_252:
        /*001c*/ 	.word	0x00000000
        /*0020*/ 	.short	0x0000
        /*0022*/ 	.short	0x0000
        /*0024*/ 	.byte	0x00, 0xf5, 0x21, 0x00


	//----- nvinfo : EIATTR_SPARSE_MMA_MASK
	.align		4
.L_253:
        /*0028*/ 	.byte	0x03, 0x50
        /*002a*/ 	.short	0x0000


	//----- nvinfo : EIATTR_MAXREG_COUNT
	.align		4
        /*002c*/ 	.byte	0x03, 0x1b
        /*002e*/ 	.short	0x00ff


	//----- nvinfo : EIATTR_MERCURY_ISA_VERSION
	.align		4
        /*0030*/ 	.byte	0x03, 0x5f
        /*0032*/ 	.short	0x0101


	//----- nvinfo : EIATTR_VRC_CTA_INIT_COUNT
	.align		4
        /*0034*/ 	.byte	0x02, 0x4a
	.zero		1
	.zero		1


	//----- nvinfo : EIATTR_EXIT_INSTR_OFFSETS
	.align		4
        /*0038*/ 	.byte	0x04, 0x1c
        /*003a*/ 	.short	(.L_255 - .L_254)


	//   ....[0]....
.L_254:
        /*003c*/ 	.word	0x000005c0


	//   ....[1]....
        /*0040*/ 	.word	0x00000610


	//----- nvinfo : EIATTR_CRS_STACK_SIZE
	.align		4
.L_255:
        /*0044*/ 	.byte	0x04, 0x1e
        /*0046*/ 	.short	(.L_257 - .L_256)
.L_256:
        /*0048*/ 	.word	0x00000000


	//----- nvinfo : EIATTR_CBANK_PARAM_SIZE
	.align		4
.L_257:
        /*004c*/ 	.byte	0x03, 0x19
        /*004e*/ 	.short	0x000c


	//----- nvinfo : EIATTR_PARAM_CBANK
	.align		4
        /*0050*/ 	.byte	0x04, 0x0a
        /*0052*/ 	.short	(.L_259 - .L_258)
	.align		4
.L_258:
        /*0054*/ 	.word	index@(.nv.constant0._Z7SigmoidPdi)
        /*0058*/ 	.short	0x0380
        /*005a*/ 	.short	0x000c


	//----- nvinfo : EIATTR_SW_WAR
	.align		4
.L_259:
        /*005c*/ 	.byte	0x04, 0x36
        /*005e*/ 	.short	(.L_261 - .L_260)
.L_260:
        /*0060*/ 	.word	0x00000008
.L_261:


//--------------------- .nv.info._Z12UpdateWeightPdS_S_iid --------------------------
	.section	.nv.info._Z12UpdateWeightPdS_S_iid,"",@"SHT_CUDA_INFO"
	.sectionflags	@""
	.align	4


	//----- nvinfo : EIATTR_CUDA_API_VERSION
	.align		4
        /*0000*/ 	.byte	0x04, 0x37
        /*0002*/ 	.short	(.L_263 - .L_262)
.L_262:
        /*0004*/ 	.word	0x00000082


	//----- nvinfo : EIATTR_KPARAM_INFO
	.align		4
.L_263:
        /*0008*/ 	.byte	0x04, 0x17
        /*000a*/ 	.short	(.L_265 - .L_264)
.L_264:
        /*000c*/ 	.word	0x00000000
        /*0010*/ 	.short	0x0005
        /*0012*/ 	.short	0x0020
        /*0014*/ 	.byte	0x00, 0xf0, 0x21, 0x00


	//----- nvinfo : EIATTR_KPARAM_INFO
	.align		4
.L_265:
        /*0018*/ 	.byte	0x04, 0x17
        /*001a*/ 	.short	(.L_267 - .L_266)
.L_266:
        /*001c*/ 	.word	0x00000000
        /*0020*/ 	.short	0x0004
        /*0022*/ 	.short	0x001c
        /*0024*/ 	.byte	0x00, 0xf0, 0x11, 0x00


	//----- nvinfo : EIATTR_KPARAM_INFO
	.align		4
.L_267:
        /*0028*/ 	.byte	0x04, 0x17
        /*002a*/ 	.short	(.L_269 - .L_268)
.L_268:
        /*002c*/ 	.word	0x00000000
        /*0030*/ 	.short	0x0003
        /*0032*/ 	.short	0x0018
        /*0034*/ 	.byte	0x00, 0xf0, 0x11, 0x00


	//----- nvinfo : EIATTR_KPARAM_INFO
	.align		4
.L_269:
        /*0038*/ 	.byte	0x04, 0x17
        /*003a*/ 	.short	(.L_271 - .L_270)
.L_270:
        /*003c*/ 	.word	0x00000000
        /*0040*/ 	.short	0x0002
        /*0042*/ 	.short	0x0010
        /*0044*/ 	.byte	0x00, 0xf5, 0x21, 0x00


	//----- nvinfo : EIATTR_KPARAM_INFO
	.align		4
.L_271:
        /*0048*/ 	.byte	0x04, 0x17
        /*004a*/ 	.short	(.L_273 - .L_272)
.L_272:
        /*004c*/ 	.word	0x00000000
        /*0050*/ 	.short	0x0001
        /*0052*/ 	.short	0x0008
        /*0054*/ 	.byte	0x00, 0xf5, 0x21, 0x00


	//----- nvinfo : EIATTR_KPARAM_INFO
	.align		4
.L_273:
        /*0058*/ 	.byte	0x04, 0x17
        /*005a*/ 	.short	(.L_275 - .L_274)
.L_274:
        /*005c*/ 	.word	0x00000000
        /*0060*/ 	.short	0x0000
        /*0062*/ 	.short	0x0000
        /*0064*/ 	.byte	0x00, 0xf5, 0x21, 0x00


	//----- nvinfo : EIATTR_SPARSE_MMA_MASK
	.align		4
.L_275:
        /*0068*/ 	.byte	0x03, 0x50
        /*006a*/ 	.short	0x0000


	//----- nvinfo : EIATTR_MAXREG_COUNT
	.align		4
        /*006c*/ 	.byte	0x03, 0x1b
        /*006e*/ 	.short	0x00ff


	//----- nvinfo : EIATTR_MERCURY_ISA_VERSION
	.align		4
        /*0070*/ 	.byte	0x03, 0x5f
        /*0072*/ 	.short	0x0101


	//----- nvinfo : EIATTR_VRC_CTA_INIT_COUNT
	.align		4
        /*0074*/ 	.byte	0x02, 0x4a
	.zero		1
	.zero		1


	//----- nvinfo : EIATTR_EXIT_INSTR_OFFSETS
	.align		4
        /*0078*/ 	.byte	0x04, 0x1c
        /*007a*/ 	.short	(.L_277 - .L_276)


	//   ....[0]....
.L_276:
        /*007c*/ 	.word	0x00000070


	//   ....[1]....
        /*0080*/ 	.word	0x00000300


	//----- nvinfo : EIATTR_CBANK_PARAM_SIZE
	.align		4
.L_277:
        /*0084*/ 	.byte	0x03, 0x19
        /*0086*/ 	.short	0x0028


	//----- nvinfo : EIATTR_PARAM_CBANK
	.align		4
        /*0088*/ 	.byte	0x04, 0x0a
        /*008a*/ 	.short	(.L_279 - .L_278)
	.align		4
.L_278:
        /*008c*/ 	.word	index@(.nv.constant0._Z12UpdateWeightPdS_S_iid)
        /*0090*/ 	.short	0x0380
        /*0092*/ 	.short	0x0028


	//----- nvinfo : EIATTR_SW_WAR
	.align		4
.L_279:
        /*0094*/ 	.byte	0x04, 0x36
        /*0096*/ 	.short	(.L_281 - .L_280)
.L_280:
        /*0098*/ 	.word	0x00000008
.L_281:


//--------------------- .nv.info._Z19GetHiddenLayerDeltaPdS_S_S_i --------------------------
	.section	.nv.info._Z19GetHiddenLayerDeltaPdS_S_S_i,"",@"SHT_CUDA_INFO"
	.sectionflags	@""
	.align	4


	//----- nvinfo : EIATTR_CUDA_API_VERSION
	.align		4
        /*0000*/ 	.byte	0x04, 0x37
        /*0002*/ 	.short	(.L_283 - .L_282)
.L_282:
        /*0004*/ 	.word	0x00000082


	//----- nvinfo : EIATTR_KPARAM_INFO
	.align		4
.L_283:
        /*0008*/ 	.byte	0x04, 0x17
        /*000a*/ 	.short	(.L_285 - .L_284)
.L_284:
        /*000c*/ 	.word	0x00000000
        /*0010*/ 	.short	0x0004
        /*0012*/ 	.short	0x0020
        /*0014*/ 	.byte	0x00, 0xf0, 0x11, 0x00


	//----- nvinfo : EIATTR_KPARAM_INFO
	.align		4
.L_285:
        /*0018*/ 	.byte	0x04, 0x17
        /*001a*/ 	.short	(.L_287 - .L_286)
.L_286:
        /*001c*/ 	.word	0x00000000
        /*0020*/ 	.short	0x0003
        /*0022*/ 	.short	0x0018
        /*0024*/ 	.byte	0x00, 0xf5, 0x21, 0x00


	//----- nvinfo : EIATTR_KPARAM_INFO
	.align		4
.L_287:
        /*0028*/ 	.byte	0x04, 0x17
        /*002a*/ 	.short	(.L_289 - .L_288)
.L_288:
        /*002c*/ 	.word	0x00000000
        /*0030*/ 	.short	0x0002
        /*0032*/ 	.short	0x0010
        /*0034*/ 	.byte	0x00, 0xf5, 0x21, 0x00


	//----- nvinfo : EIATTR_KPARAM_INFO
	.align		4
.L_289:
        /*0038*/ 	.byte	0x04, 0x17
        /*003a*/ 	.short	(.L_291 - .L_290)
.L_290:
        /*003c*/ 	.word	0x00000000
        /*0040*/ 	.short	0x0001
        /*0042*/ 	.short	0x0008
        /*0044*/ 	.byte	0x00, 0xf5, 0x21, 0x00


	//----- nvinfo : EIATTR_KPARAM_INFO
	.align		4
.L_291:
        /*0048*/ 	.byte	0x04, 0x17
        /*004a*/ 	.short	(.L_293 - .L_292)
.L_292:
        /*004c*/ 	.word	0x00000000
        /*0050*/ 	.short	0x0000
        /*0052*/ 	.short	0x0000
        /*0054*/ 	.byte	0x00, 0xf5, 0x21, 0x00


	//----- nvinfo : EIATTR_SPARSE_MMA_MASK
	.align		4
.L_293:
        /*0058*/ 	.byte	0x03, 0x50
        /*005a*/ 	.short	0x0000


	//----- nvinfo : EIATTR_MAXREG_COUNT
	.align		4
        /*005c*/ 	.byte	0x03, 0x1b
        /*005e*/ 	.short	0x00ff


	//----- nvinfo : EIATTR_MERCURY_ISA_VERSION
	.align		4
        /*0060*/ 	.byte	0x03, 0x5f
        /*0062*/ 	.short	0x0101


	//----- nvinfo : EIATTR_VRC_CTA_INIT_COUNT
	.align		4
        /*0064*/ 	.byte	0x02, 0x4a
	.zero		1
	.zero		1


	//----- nvinfo : EIATTR_EXIT_INSTR_OFFSETS
	.align		4
        /*0068*/ 	.byte	0x04, 0x1c
        /*006a*/ 	.short	(.L_295 - .L_294)


	//   ....[0]....
.L_294:
        /*006c*/ 	.word	0x00000070


	//   ....[1]....
        /*0070*/ 	.word	0x00000190


	//----- nvinfo : EIATTR_CBANK_PARAM_SIZE
	.align		4
.L_295:
        /*0074*/ 	.byte	0x03, 0x19
        /*0076*/ 	.short	0x0024


	//----- nvinfo : EIATTR_PARAM_CBANK
	.align		4
        /*0078*/ 	.byte	0x04, 0x0a
        /*007a*/ 	.short	(.L_297 - .L_296)
	.align		4
.L_296:
        /*007c*/ 	.word	index@(.nv.constant0._Z19GetHiddenLayerDeltaPdS_S_S_i)
        /*0080*/ 	.short	0x0380
        /*0082*/ 	.short	0x0024


	//----- nvinfo : EIATTR_SW_WAR
	.align		4
.L_297:
        /*0084*/ 	.byte	0x04, 0x36
        /*0086*/ 	.short	(.L_299 - .L_298)
.L_298:
        /*0088*/ 	.word	0x00000008
.L_299:


//--------------------- .nv.info._Z19GetOutputLayerDeltaPdS_S_i --------------------------
	.section	.nv.info._Z19GetOutputLayerDeltaPdS_S_i,"",@"SHT_CUDA_INFO"
	.sectionflags	@""
	.align	4


	//----- nvinfo : EIATTR_CUDA_API_VERSION
	.align		4
        /*0000*/ 	.byte	0x04, 0x37
        /*0002*/ 	.short	(.L_301 - .L_300)
.L_300:
        /*0004*/ 	.word	0x00000082


	//----- nvinfo : EIATTR_KPARAM_INFO
	.align		4
.L_301:
        /*0008*/ 	.byte	0x04, 0x17
        /*000a*/ 	.short	(.L_303 - .L_302)
.L_302:
        /*000c*/ 	.word	0x00000000
        /*0010*/ 	.short	0x0003
        /*0012*/ 	.short	0x0018
        /*0014*/ 	.byte	0x00, 0xf0, 0x11, 0x00


	//----- nvinfo : EIATTR_KPARAM_INFO
	.align		4
.L_303:
        /*0018*/ 	.byte	0x04, 0x17
        /*001a*/ 	.short	(.L_305 - .L_304)
.L_304:
        /*001c*/ 	.word	0x00000000
        /*0020*/ 	.short	0x0002
        /*0022*/ 	.short	0x0010
        /*0024*/ 	.byte	0x00, 0xf5, 0x21, 0x00


	//----- nvinfo : EIATTR_KPARAM_INFO
	.align		4
.L_305:
        /*0028*/ 	.byte	0x04, 0x17
        /*002a*/ 	.short	(.L_307 - .L_306)
.L_306:
        /*002c*/ 	.word	0x00000000
        /*0030*/ 	.short	0x0001
        /*0032*/ 	.short	0x0008
        /*0034*/ 	.byte	0x00, 0xf5, 0x21, 0x00


	//----- nvinfo : EIATTR_KPARAM_INFO
	.align		4
.L_307:
        /*0038*/ 	.byte	0x04, 0x17
        /*003a*/ 	.short	(.L_309 - .L_308)
.L_308:
        /*003c*/ 	.word	0x00000000
        /*0040*/ 	.short	0x0000
        /*0042*/ 	.short	0x0000
        /*0044*/ 	.byte	0x00, 0xf5, 0x21, 0x00


	//----- nvinfo : EIATTR_SPARSE_MMA_MASK
	.align		4
.L_309:
        /*0048*/ 	.byte	0x03, 0x50
        /*004a*/ 	.short	0x0000


	//----- nvinfo : EIATTR_MAXREG_COUNT
	.align		4
        /*004c*/ 	.byte	0x03, 0x1b
        /*004e*/ 	.short	0x00ff


	//----- nvinfo : EIATTR_MERCURY_ISA_VERSION
	.align		4
        /*0050*/ 	.byte	0x03, 0x5f
        /*0052*/ 	.short	0x0101


	//----- nvinfo : EIATTR_VRC_CTA_INIT_COUNT
	.align		4
        /*0054*/ 	.byte	0x02, 0x4a
	.zero		1
	.zero		1


	//----- nvinfo : EIATTR_EXIT_INSTR_OFFSETS
	.align		4
        /*0058*/ 	.byte	0x04, 0x1c
        /*005a*/ 	.short	(.L_311 - .L_310)


	//   ....[0]....
.L_310:
        /*005c*/ 	.word	0x00000070


	//   ....[1]....
        /*0060*/ 	.word	0x00000150


	//   ....[2]....
        /*0064*/ 	.word	0x000001d0


	//----- nvinfo : EIATTR_CRS_STACK_SIZE
	.align		4
.L_311:
        /*0068*/ 	.byte	0x04, 0x1e
        /*006a*/ 	.short	(.L_313 - .L_312)
.L_312:
        /*006c*/ 	.word	0x00000000


	//----- nvinfo : EIATTR_CBANK_PARAM_SIZE
	.align		4
.L_313:
        /*0070*/ 	.byte	0x03, 0x19
        /*0072*/ 	.short	0x001c


	//----- nvinfo : EIATTR_PARAM_CBANK
	.align		4
        /*0074*/ 	.byte	0x04, 0x0a
        /*0076*/ 	.short	(.L_315 - .L_314)
	.align		4
.L_314:
        /*0078*/ 	.word	index@(.nv.constant0._Z19GetOutputLayerDeltaPdS_S_i)
        /*007c*/ 	.short	0x0380
        /*007e*/ 	.short	0x001c


	//----- nvinfo : EIATTR_SW_WAR
	.align		4
.L_315:
        /*0080*/ 	.byte	0x04, 0x36
        /*0082*/ 	.short	(.L_317 - .L_316)
.L_316:
        /*0084*/ 	.word	0x00000008
.L_317:


//--------------------- .nv.callgraph             --------------------------
	.section	.nv.callgraph,"",@"SHT_CUDA_CALLGRAPH"
	.align	4
	.sectionentsize	8
	.align		4
        /*0000*/ 	.word	0x00000000
	.align		4
        /*0004*/ 	.word	0xffffffff
	.align		4
        /*0008*/ 	.word	index@(_Z11PrintDoublePdiii)
	.align		4
        /*000c*/ 	.word	index@(vprintf)
	.align		4
        /*0010*/ 	.word	index@(_Z8PrintIntPiii)
	.align		4
        /*0014*/ 	.word	index@(vprintf)
	.align		4
        /*0018*/ 	.word	index@(_Z7PrintBwii)
	.align		4
        /*001c*/ 	.word	index@(vprintf)
	.align		4
        /*0020*/ 	.word	index@(_Z7PrintFwii)
	.align		4
        /*0024*/ 	.word	index@(vprintf)
	.align		4
        /*0028*/ 	.word	0x00000000
	.align		4
        /*002c*/ 	.word	0xfffffffe
	.align		4
        /*0030*/ 	.word	0x00000000
	.align		4
        /*0034*/ 	.word	0xfffffffd
	.align		4
        /*0038*/ 	.word	0x00000000
	.align		4
        /*003c*/ 	.word	0xfffffffc


//--------------------- .nv.constant4             --------------------------
	.section	.nv.constant4,"a",@progbits
	.align	8
	.align		8
.nv.constant4:
        /*0000*/ 	.dword	$str
	.align		8
        /*0008*/ 	.dword	$str$1
	.align		8
        /*0010*/ 	.dword	$str$2
	.align		8
        /*0018*/ 	.dword	$str$3
	.align		8
        /*0020*/ 	.dword	$str$4
	.align		8
        /*0028*/ 	.dword	$str$5
	.align		8
        /*0030*/ 	.dword	vprintf


//--------------------- .text._Z5Dummyv           --------------------------
	.section	.text._Z5Dummyv,"ax",@progbits
	.align	128
        .global         _Z5Dummyv
        .type           _Z5Dummyv,@function
        .size           _Z5Dummyv,(.L_x_79 - _Z5Dummyv)
        .other          _Z5Dummyv,@"STO_CUDA_ENTRY STV_DEFAULT"
_Z5Dummyv:
.text._Z5Dummyv:
[----:B------:R-:W-:Y:S01]  /*0000*/  LDC R1, c[0x0][0x37c] ;  /* 0x0000df00ff017b82 */ /* 0x000fe20000000800 */
[----:B------:R-:W-:Y:S05]  /*0010*/  EXIT ;  /* 0x000000000000794d */ /* 0x000fea0003800000 */
.L_x_0:
[----:B------:R-:W-:-:S00]  /*0020*/  BRA `(.L_x_0) ;  /* 0xfffffffc00fc7947 */ /* 0x000fc0000383ffff */
[----:B------:R-:W-:-:S00]  /*0030*/  NOP ;  /* 0x0000000000007918 */ /* 0x000fc00000000000 */
        /* <DEDUP_REMOVED lines=12> */
.L_x_79:


//--------------------- .text._Z11PrintDoublePdiii --------------------------
	.section	.text._Z11PrintDoublePdiii,"ax",@progbits
	.align	128
        .global         _Z11PrintDoublePdiii
        .type           _Z11PrintDoublePdiii,@function
        .size           _Z11PrintDoublePdiii,(.L_x_80 - _Z11PrintDoublePdiii)
        .other          _Z11PrintDoublePdiii,@"STO_CUDA_ENTRY STV_DEFAULT"
_Z11PrintDoublePdiii:
.text._Z11PrintDoublePdiii:
[----:B------:R-:W0:Y:S08]  /*0000*/  LDC R1, c[0x0][0x37c] ;  /* 0x0000df00ff017b82 */ /* 0x000e300000000800 */
[----:B------:R-:W1:Y:S01]  /*0010*/  LDC R10, c[0x0][0x390] ;  /* 0x0000e400ff0a7b82 */ /* 0x000e620000000800 */
[----:B------:R-:W2:Y:S01]  /*0020*/  LDCU UR4, c[0x0][0x2f8] ;  /* 0x00005f00ff0477ac */ /* 0x000ea20008000800 */
[----:B0-----:R-:W-:Y:S01]  /*0030*/  VIADD R1, R1, 0xfffffff8 ;  /* 0xfffffff801017836 */ /* 0x001fe20000000000 */
[----:B------:R-:W-:Y:S01]  /*0040*/  MOV R0, 0x30 ;  /* 0x0000003000007802 */ /* 0x000fe20000000f00 */
[----:B------:R-:W0:Y:S04]  /*0050*/  LDCU UR5, c[0x0][0x2fc] ;  /* 0x00005f80ff0577ac */ /* 0x000e280008000800 */
[----:B------:R3:W4:Y:S01]  /*0060*/  LDC.64 R8, c[0x4][R0] ;  /* 0x0100000000087b82 */ /* 0x0007220000000a00 */
[----:B------:R-:W5:Y:S01]  /*0070*/  LDCU.64 UR6, c[0x4][0x18] ;  /* 0x01000300ff0677ac */ /* 0x000f620008000a00 */
[----:B--2---:R-:W-:Y:S01]  /*0080*/  IADD3 R18, P0, PT, R1, UR4, RZ ;  /* 0x0000000401127c10 */ /* 0x004fe2000ff1e0ff */
[----:B-1----:R3:W-:Y:S04]  /*0090*/  STL [R1], R10 ;  /* 0x0000000a01007387 */ /* 0x0027e80000100800 */
[----:B0-----:R-:W-:-:S02]  /*00a0*/  IMAD.X R2, RZ, RZ, UR5, P0 ;  /* 0x00000005ff027e24 */ /* 0x001fc400080e06ff */
[----:B-----5:R-:W-:Y:S02]  /*00b0*/  IMAD.U32 R4, RZ, RZ, UR6 ;  /* 0x00000006ff047e24 */ /* 0x020fe4000f8e00ff */
[----:B------:R-:W-:Y:S02]  /*00c0*/  IMAD.U32 R5, RZ, RZ, UR7 ;  /* 0x00000007ff057e24 */ /* 0x000fe4000f8e00ff */
[----:B------:R-:W-:Y:S02]  /*00d0*/  IMAD.MOV.U32 R6, RZ, RZ, R18 ;  /* 0x000000ffff067224 */ /* 0x000fe400078e0012 */
[----:B---3--:R-:W-:-:S07]  /*00e0*/  IMAD.MOV.U32 R7, RZ, RZ, R2 ;  /* 0x000000ffff077224 */ /* 0x008fce00078e0002 */
[----:B------:R-:W-:-:S07]  /*00f0*/  LEPC R20, `(.L_x_1) ;  /* 0x000000001014794e */ /* 0x000fce0000000000 */
[----:B----4-:R-:W-:Y:S05]  /*0100*/  CALL.ABS.NOINC R8 ;  /* 0x0000000008007343 */ /* 0x010fea0003c00000 */
.L_x_1:
[----:B------:R-:W0:Y:S02]  /*0110*/  LDC R0, c[0x0][0x38c] ;  /* 0x0000e300ff007b82 */ /* 0x000e240000000800 */
[----:B0-----:R-:W-:-:S13]  /*0120*/  ISETP.GE.AND P0, PT, R0, 0x1, PT ;  /* 0x000000010000780c */ /* 0x001fda0003f06270 */
[----:B------:R-:W-:Y:S05]  /*0130*/  @!P0 BRA `(.L_x_2) ;  /* 0x0000001800648947 */ /* 0x000fea0003800000 */
[----:B------:R-:W0:Y:S01]  /*0140*/  LDC.64 R28, c[0x0][0x358] ;  /* 0x0000d600ff1c7b82 */ /* 0x000e220000000a00 */
[C---:B------:R-:W-:Y:S01]  /*0150*/  ISETP.GE.U32.AND P0, PT, R0.reuse, 0x10, PT ;  /* 0x000000100000780c */ /* 0x040fe20003f06070 */
[----:B------:R-:W-:Y:S01]  /*0160*/  IMAD.MOV.U32 R24, RZ, RZ, RZ ;  /* 0x000000ffff187224 */ /* 0x000fe200078e00ff */
[----:B------:R-:W-:-:S11]  /*0170*/  LOP3.LUT R23, R0, 0xf, RZ, 0xc0, !PT ;  /* 0x0000000f00177812 */ /* 0x000fd600078ec0ff */
[----:B------:R-:W-:Y:S05]  /*0180*/  @!P0 BRA `(.L_x_3) ;  /* 0x0000000c00408947 */ /* 0x000fea0003800000 */
[----:B------:R-:W1:Y:S01]  /*0190*/  LDCU UR4, c[0x0][0x388] ;  /* 0x00007100ff0477ac */ /* 0x000e620008000800 */
[----:B------:R-:W-:Y:S01]  /*01a0*/  LOP3.LUT R24, R0, 0x7ffffff0, RZ, 0xc0, !PT ;  /* 0x7ffffff000187812 */ /* 0x000fe200078ec0ff */
[----:B------:R-:W-:Y:S04]  /*01b0*/  BSSY.RECONVERGENT B6, `(.L_x_3) ;  /* 0x00000cd000067945 */ /* 0x000fe80003800200 */
[----:B------:R-:W-:Y:S02]  /*01c0*/  IMAD.MOV R19, RZ, RZ, -R24 ;  /* 0x000000ffff137224 */ /* 0x000fe400078e0a18 */
[----:B-1----:R-:W-:-:S07]  /*01d0*/  IMAD.U32 R25, RZ, RZ, UR4 ;  /* 0x00000004ff197e24 */ /* 0x002fce000f8e00ff */
.L_x_20:
[----:B------:R-:W1:Y:S01]  /*01e0*/  LDC.64 R16, c[0x0][0x380] ;  /* 0x0000e000ff107b82 */ /* 0x000e620000000a00 */
[----:B0-----:R-:W-:Y:S02]  /*01f0*/  R2UR UR4, R28 ;  /* 0x000000001c0472ca */ /* 0x001fe400000e0000 */
[----:B------:R-:W-:Y:S01]  /*0200*/  R2UR UR5, R29 ;  /* 0x000000001d0572ca */ /* 0x000fe200000e0000 */
[----:B-1----:R-:W-:-:S12]  /*0210*/  IMAD.WIDE R16, R25, 0x8, R16 ;  /* 0x0000000819107825 */ /* 0x002fd800078e0210 */
[----:B------:R-:W2:Y:S01]  /*0220*/  LDG.E.64 R10, desc[UR4][R16.64] ;  /* 0x00000004100a7981 */ /* 0x000ea2000c1e1b00 */
[----:B------:R-:W-:Y:S01]  /*0230*/  MOV R8, 0x30 ;  /* 0x0000003000087802 */ /* 0x000fe20000000f00 */
[----:B------:R-:W0:Y:S01]  /*0240*/  LDCU.64 UR4, c[0x4][0x20] ;  /* 0x01000400ff0477ac */ /* 0x000e220008000a00 */
[----:B------:R-:W-:Y:S01]  /*0250*/  IADD3 R19, PT, PT, R19, 0x10, RZ ;  /* 0x0000001013137810 */ /* 0x000fe20007ffe0ff */
[----:B------:R-:W-:Y:S02]  /*0260*/  IMAD.MOV.U32 R6, RZ, RZ, R18 ;  /* 0x000000ffff067224 */ /* 0x000fe400078e0012 */
[----:B------:R-:W-:Y:S01]  /*0270*/  IMAD.MOV.U32 R7, RZ, RZ, R2 ;  /* 0x000000ffff077224 */ /* 0x000fe200078e0002 */
[----:B------:R-:W1:Y:S01]  /*0280*/  LDC.64 R8, c[0x4][R8] ;  /* 0x0100000008087b82 */ /* 0x000e620000000a00 */
[----:B------:R-:W-:-:S04]  /*0290*/  ISETP.NE.AND P0, PT, R19, RZ, PT ;  /* 0x000000ff1300720c */ /* 0x000fc80003f05270 */
[----:B------:R-:W-:Y:S01]  /*02a0*/  P2R R26, PR, RZ, 0x1 ;  /* 0x00000001ff1a7803 */ /* 0x000fe20000000000 */
[----:B0-----:R-:W-:Y:S02]  /*02b0*/  IMAD.U32 R4, RZ, RZ, UR4 ;  /* 0x00000004ff047e24 */ /* 0x001fe4000f8e00ff */
[----:B------:R-:W-:Y:S01]  /*02c0*/  IMAD.U32 R5, RZ, RZ, UR5 ;  /* 0x00000005ff057e24 */ /* 0x000fe2000f8e00ff */
[----:B-12---:R0:W-:Y:S06]  /*02d0*/  STL.64 [R1], R10 ;  /* 0x0000000a01007387 */ /* 0x0061ec0000100a00 */
[----:B------:R-:W-:-:S07]  /*02e0*/  LEPC R20, `(.L_x_4) ;  /* 0x000000001014794e */ /* 0x000fce0000000000 */
[----:B0-----:R-:W-:Y:S05]  /*02f0*/  CALL.ABS.NOINC R8 ;  /* 0x0000000008007343 */ /* 0x001fea0003c00000 */
.L_x_4:
[----:B------:R-:W-:Y:S02]  /*0300*/  R2UR UR4, R28 ;  /* 0x000000001c0472ca */ /* 0x000fe400000e0000 */
[----:B------:R-:W-:-:S13]  /*0310*/  R2UR UR5, R29 ;  /* 0x000000001d0572ca */ /* 0x000fda00000e0000 */
[----:B------:R-:W2:Y:S01]  /*0320*/  LDG.E.64 R10, desc[UR4][R16.64+0x8] ;  /* 0x00000804100a7981 */ /* 0x000ea2000c1e1b00 */
[----:B------:R-:W-:Y:S01]  /*0330*/  MOV R22, 0x30 ;  /* 0x0000003000167802 */ /* 0x000fe20000000f00 */
[----:B------:R-:W0:Y:S01]  /*0340*/  LDCU.64 UR4, c[0x4][0x20] ;  /* 0x01000400ff0477ac */ /* 0x000e220008000a00 */
[----:B------:R-:W-:Y:S02]  /*0350*/  IMAD.MOV.U32 R6, RZ, RZ, R18 ;  /* 0x000000ffff067224 */ /* 0x000fe400078e0012 */
[----:B------:R1:W3:Y:S01]  /*0360*/  LDC.64 R8, c[0x4][R22] ;  /* 0x0100000016087b82 */ /* 0x0002e20000000a00 */
[----:B------:R-:W-:Y:S02]  /*0370*/  IMAD.MOV.U32 R7, RZ, RZ, R2 ;  /* 0x000000ffff077224 */ /* 0x000fe400078e0002 */
[----:B0-----:R-:W-:Y:S02]  /*0380*/  IMAD.U32 R4, RZ, RZ, UR4 ;  /* 0x00000004ff047e24 */ /* 0x001fe4000f8e00ff */
[----:B------:R-:W-:Y:S01]  /*0390*/  IMAD.U32 R5, RZ, RZ, UR5 ;  /* 0x00000005ff057e24 */ /* 0x000fe2000f8e00ff */
[----:B--23--:R1:W-:Y:S06]  /*03a0*/  STL.64 [R1], R10 ;  /* 0x0000000a01007387 */ /* 0x00c3ec0000100a00 */
[----:B------:R-:W-:-:S07]  /*03b0*/  LEPC R20, `(.L_x_5) ;  /* 0x000000001014794e */ /* 0x000fce0000000000 */
[----:B-1----:R-:W-:Y:S05]  /*03c0*/  CALL.ABS.NOINC R8 ;  /* 0x0000000008007343 */ /* 0x002fea0003c00000 */
.L_x_5:
[----:B------:R-:W-:Y:S02]  /*03d0*/  R2UR UR4, R28 ;  /* 0x000000001c0472ca */ /* 0x000fe400000e0000 */
[----:B------:R-:W-:-:S13]  /*03e0*/  R2UR UR5, R29 ;  /* 0x000000001d0572ca */ /* 0x000fda00000e0000 */
[----:B------:R-:W2:Y:S01]  /*03f0*/  LDG.E.64 R10, desc[UR4][R16.64+0x10] ;  /* 0x00001004100a7981 */ /* 0x000ea2000c1e1b00 */
[----:B------:R0:W1:Y:S01]  /*0400*/  LDC.64 R8, c[0x4][R22] ;  /* 0x0100000016087b82 */ /* 0x0000620000000a00 */
[----:B------:R-:W3:Y:S01]  /*0410*/  LDCU.64 UR4, c[0x4][0x20] ;  /* 0x01000400ff0477ac */ /* 0x000ee20008000a00 */
[----:B------:R-:W-:Y:S02]  /*0420*/  IMAD.MOV.U32 R6, RZ, RZ, R18 ;  /* 0x000000ffff067224 */ /* 0x000fe400078e0012 */
[----:B------:R-:W-:Y:S02]  /*0430*/  IMAD.MOV.U32 R7, RZ, RZ, R2 ;  /* 0x000000ffff077224 */ /* 0x000fe400078e0002 */
[----:B---3--:R-:W-:Y:S01]  /*0440*/  IMAD.U32 R4, RZ, RZ, UR4 ;  /* 0x00000004ff047e24 */ /* 0x008fe2000f8e00ff */
[----:B------:R-:W-:Y:S01]  /*0450*/  MOV R5, UR5 ;  /* 0x0000000500057c02 */ /* 0x000fe20008000f00 */
[----:B-12---:R0:W-:Y:S06]  /*0460*/  STL.64 [R1], R10 ;  /* 0x0000000a01007387 */ /* 0x0061ec0000100a00 */
[----:B------:R-:W-:-:S07]  /*0470*/  LEPC R20, `(.L_x_6) ;  /* 0x000000001014794e */ /* 0x000fce0000000000 */
[----:B0-----:R-:W-:Y:S05]  /*0480*/  CALL.ABS.NOINC R8 ;  /* 0x0000000008007343 */ /* 0x001fea0003c00000 */
.L_x_6:
[----:B------:R-:W-:Y:S02]  /*0490*/  R2UR UR4, R28 ;  /* 0x000000001c0472ca */ /* 0x000fe400000e0000 */
[----:B------:R-:W-:-:S13]  /*04a0*/  R2UR UR5, R29 ;  /* 0x000000001d0572ca */ /* 0x000fda00000e0000 */
[----:B------:R-:W2:Y:S01]  /*04b0*/  LDG.E.64 R10, desc[UR4][R16.64+0x18] ;  /* 0x00001804100a7981 */ /* 0x000ea2000c1e1b00 */
[----:B------:R0:W1:Y:S01]  /*04c0*/  LDC.64 R8, c[0x4][R22] ;  /* 0x0100000016087b82 */ /* 0x0000620000000a00 */
[----:B------:R-:W3:Y:S01]  /*04d0*/  LDCU.64 UR4, c[0x4][0x20] ;  /* 0x01000400ff0477ac */ /* 0x000ee20008000a00 */
[----:B------:R-:W-:Y:S02]  /*04e0*/  IMAD.MOV.U32 R6, RZ, RZ, R18 ;  /* 0x000000ffff067224 */ /* 0x000fe400078e0012 */
[----:B------:R-:W-:Y:S02]  /*04f0*/  IMAD.MOV.U32 R7, RZ, RZ, R2 ;  /* 0x000000ffff077224 */ /* 0x000fe400078e0002 */
[----:B---3--:R-:W-:Y:S02]  /*0500*/  IMAD.U32 R4, RZ, RZ, UR4 ;  /* 0x00000004ff047e24 */ /* 0x008fe4000f8e00ff */
[----:B------:R-:W-:Y:S01]  /*0510*/  IMAD.U32 R5, RZ, RZ, UR5 ;  /* 0x00000005ff057e24 */ /* 0x000fe2000f8e00ff */
[----:B-12---:R0:W-:Y:S06]  /*0520*/  STL.64 [R1], R10 ;  /* 0x0000000a01007387 */ /* 0x0061ec0000100a00 */
[----:B------:R-:W-:-:S07]  /*0530*/  LEPC R20, `(.L_x_7) ;  /* 0x000000001014794e */ /* 0x000fce0000000000 */
[----:B0-----:R-:W-:Y:S05]  /*0540*/  CALL.ABS.NOINC R8 ;  /* 0x0000000008007343 */ /* 0x001fea0003c00000 */
.L_x_7:
[----:B------:R-:W-:Y:S02]  /*0550*/  R2UR UR4, R28 ;  /* 0x000000001c0472ca */ /* 0x000fe400000e0000 */
[----:B------:R-:W-:-:S13]  /*0560*/  R2UR UR5, R29 ;  /* 0x000000001d0572ca */ /* 0x000fda00000e0000 */
[----:B------:R-:W2:Y:S01]  /*0570*/  LDG.E.64 R10, desc[UR4][R16.64+0x20] ;  /* 0x00002004100a7981 */ /* 0x000ea2000c1e1b00 */
[----:B------:R0:W1:Y:S01]  /*0580*/  LDC.64 R8, c[0x4][R22] ;  /* 0x0100000016087b82 */ /* 0x0000620000000a00 */
[----:B------:R-:W3:Y:S01]  /*0590*/  LDCU.64 UR4, c[0x4][0x20] ;  /* 0x01000400ff0477ac */ /* 0x000ee20008000a00 */
[----:B------:R-:W-:Y:S01]  /*05a0*/  IMAD.MOV.U32 R6, RZ, RZ, R18 ;  /* 0x000000ffff067224 */ /* 0x000fe200078e0012 */
[----:B------:R-:W-:Y:S01]  /*05b0*/  MOV R7, R2 ;  /* 0x0000000200077202 */ /* 0x000fe20000000f00 */
[----:B---3--:R-:W-:Y:S02]  /*05c0*/  IMAD.U32 R4, RZ, RZ, UR4 ;  /* 0x00000004ff047e24 */ /* 0x008fe4000f8e00ff */
[----:B------:R-:W-:Y:S01]  /*05d0*/  IMAD.U32 R5, RZ, RZ, UR5 ;  /* 0x00000005ff057e24 */ /* 0x000fe2000f8e00ff */
[----:B-12---:R0:W-:Y:S06]  /*05e0*/  STL.64 [R1], R10 ;  /* 0x0000000a01007387 */ /* 0x0061ec0000100a00 */
[----:B------:R-:W-:-:S07]  /*05f0*/  LEPC R20, `(.L_x_8) ;  /* 0x000000001014794e */ /* 0x000fce0000000000 */
[----:B0-----:R-:W-:Y:S05]  /*0600*/  CALL.ABS.NOINC R8 ;  /* 0x0000000008007343 */ /* 0x001fea0003c00000 */
.L_x_8:
        /* <DEDUP_REMOVED lines=12> */
.L_x_9:
        /* <DEDUP_REMOVED lines=12> */
.L_x_10:
        /* <DEDUP_REMOVED lines=12> */
.L_x_11:
        /* <DEDUP_REMOVED lines=12> */
.L_x_12:
[----:B------:R-:W-:Y:S02]  /*0910*/  R2UR UR4, R28 ;  /* 0x000000001c0472ca */ /* 0x000fe400000e0000 */
[----:B------:R-:W-:-:S13]  /*0920*/  R2UR UR5, R29 ;  /* 0x000000001d0572ca */ /* 0x000fda00000e0000 */
[----:B------:R-:W2:Y:S01]  /*0930*/  LDG.E.64 R10, desc[UR4][R16.64+0x48] ;  /* 0x00004804100a7981 */ /* 0x000ea2000c1e1b00 */
[----:B------:R0:W1:Y:S01]  /*0940*/  LDC.64 R8, c[0x4][R22] ;  /* 0x0100000016087b82 */ /* 0x0000620000000a00 */
[----:B------:R-:W3:Y:S01]  /*0950*/  LDCU.64 UR4, c[0x4][0x20] ;  /* 0x01000400ff0477ac */ /* 0x000ee20008000a00 */
[----:B------:R-:W-:Y:S01]  /*0960*/  MOV R6, R18 ;  /* 0x0000001200067202 */ /* 0x000fe20000000f00 */
[----:B------:R-:W-:Y:S02]  /*0970*/  IMAD.MOV.U32 R7, RZ, RZ, R2 ;  /* 0x000000ffff077224 */ /* 0x000fe400078e0002 */
[----:B---3--:R-:W-:Y:S02]  /*0980*/  IMAD.U32 R4, RZ, RZ, UR4 ;  /* 0x00000004ff047e24 */ /* 0x008fe4000f8e00ff */
[----:B------:R-:W-:Y:S01]  /*0990*/  IMAD.U32 R5, RZ, RZ, UR5 ;  /* 0x00000005ff057e24 */ /* 0x000fe2000f8e00ff */
[----:B-12---:R0:W-:Y:S06]  /*09a0*/  STL.64 [R1], R10 ;  /* 0x0000000a01007387 */ /* 0x0061ec0000100a00 */
[----:B------:R-:W-:-:S07]  /*09b0*/  LEPC R20, `(.L_x_13) ;  /* 0x000000001014794e */ /* 0x000fce0000000000 */
[----:B0-----:R-:W-:Y:S05]  /*09c0*/  CALL.ABS.NOINC R8 ;  /* 0x0000000008007343 */ /* 0x001fea0003c00000 */
.L_x_13:
        /* <DEDUP_REMOVED lines=12> */
.L_x_14:
        /* <DEDUP_REMOVED lines=12> */
.L_x_15:
        /* <DEDUP_REMOVED lines=12> */
.L_x_16:
        /* <DEDUP_REMOVED lines=12> */
.L_x_17:
[----:B------:R-:W-:Y:S02]  /*0cd0*/  R2UR UR4, R28 ;  /* 0x000000001c0472ca */ /* 0x000fe400000e0000 */
[----:B------:R-:W-:-:S13]  /*0ce0*/  R2UR UR5, R29 ;  /* 0x000000001d0572ca */ /* 0x000fda00000e0000 */
[----:B------:R-:W2:Y:S01]  /*0cf0*/  LDG.E.64 R10, desc[UR4][R16.64+0x70] ;  /* 0x00007004100a7981 */ /* 0x000ea2000c1e1b00 */
[----:B------:R0:W1:Y:S01]  /*0d00*/  LDC.64 R8, c[0x4][R22] ;  /* 0x0100000016087b82 */ /* 0x0000620000000a00 */
[----:B------:R-:W3:Y:S01]  /*0d10*/  LDCU.64 UR4, c[0x4][0x20] ;  /* 0x01000400ff0477ac */ /* 0x000ee20008000a00 */
[----:B------:R-:W-:Y:S02]  /*0d20*/  IMAD.MOV.U32 R6, RZ, RZ, R18 ;  /* 0x000000ffff067224 */ /* 0x000fe400078e0012 */
[----:B------:R-:W-:Y:S01]  /*0d30*/  IMAD.MOV.U32 R7, RZ, RZ, R2 ;  /* 0x000000ffff077224 */ /* 0x000fe200078e0002 */
[----:B---3--:R-:W-:Y:S01]  /*0d40*/  MOV R4, UR4 ;  /* 0x0000000400047c02 */ /* 0x008fe20008000f00 */
[----:B------:R-:W-:Y:S01]  /*0d50*/  IMAD.U32 R5, RZ, RZ, UR5 ;  /* 0x00000005ff057e24 */ /* 0x000fe2000f8e00ff */
[----:B-12---:R0:W-:Y:S06]  /*0d60*/  STL.64 [R1], R10 ;  /* 0x0000000a01007387 */ /* 0x0061ec0000100a00 */
[----:B------:R-:W-:-:S07]  /*0d70*/  LEPC R20, `(.L_x_18) ;  /* 0x000000001014794e */ /* 0x000fce0000000000 */
[----:B0-----:R-:W-:Y:S05]  /*0d80*/  CALL.ABS.NOINC R8 ;  /* 0x0000000008007343 */ /* 0x001fea0003c00000 */
.L_x_18:
        /* <DEDUP_REMOVED lines=12> */
.L_x_19:
[----:B------:R-:W-:Y:S01]  /*0e50*/  ISETP.NE.AND P6, PT, R26, RZ, PT ;  /* 0x000000ff1a00720c */ /* 0x000fe20003fc5270 */
[----:B------:R-:W-:-:S12]  /*0e60*/  VIADD R25, R25, 0x10 ;  /* 0x0000001019197836 */ /* 0x000fd80000000000 */
[----:B------:R-:W-:Y:S05]  /*0e70*/  @P6 BRA `(.L_x_20) ;  /* 0xfffffff000d86947 */ /* 0x000fea000383ffff */
[----:B------:R-:W-:Y:S05]  /*0e80*/  BSYNC.RECONVERGENT B6 ;  /* 0x0000000000067941 */ /* 0x000fea0003800200 */
.L_x_3:
[----:B------:R-:W-:Y:S01]  /*0e90*/  ISETP.NE.AND P0, PT, R23, RZ, PT ;  /* 0x000000ff1700720c */ /* 0x000fe20003f05270 */
[----:B------:R-:W-:-:S12]  /*0ea0*/  BSSY.RECONVERGENT B6, `(.L_x_2) ;  /* 0x00000c2000067945 */ /* 0x000fd80003800200 */
[----:B------:R-:W-:Y:S05]  /*0eb0*/  @!P0 BRA `(.L_x_21) ;  /* 0x0000000c00008947 */ /* 0x000fea0003800000 */
[----:B------:R-:W1:Y:S01]  /*0ec0*/  LDC R22, c[0x0][0x38c] ;  /* 0x0000e300ff167b82 */ /* 0x000e620000000800 */
[----:B------:R-:W-:Y:S02]  /*0ed0*/  ISETP.GE.U32.AND P0, PT, R23, 0x8, PT ;  /* 0x000000081700780c */ /* 0x000fe40003f06070 */
[----:B-1----:R-:W-:-:S11]  /*0ee0*/  LOP3.LUT R22, R22, 0x7, RZ, 0xc0, !PT ;  /* 0x0000000716167812 */ /* 0x002fd600078ec0ff */
[----:B------:R-:W-:Y:S05]  /*0ef0*/  @!P0 BRA `(.L_x_22) ;  /* 0x0000000400988947 */ /* 0x000fea0003800000 */
[----:B------:R-:W1:Y:S01]  /*0f00*/  LDC.64 R16, c[0x0][0x380] ;  /* 0x0000e000ff107b82 */ /* 0x000e620000000a00 */
[----:B------:R-:W2:Y:S01]  /*0f10*/  LDCU UR4, c[0x0][0x388] ;  /* 0x00007100ff0477ac */ /* 0x000ea20008000800 */
[----:B0-----:R-:W-:Y:S02]  /*0f20*/  R2UR UR6, R28 ;  /* 0x000000001c0672ca */ /* 0x001fe400000e0000 */
[----:B------:R-:W-:Y:S02]  /*0f30*/  R2UR UR7, R29 ;  /* 0x000000001d0772ca */ /* 0x000fe400000e0000 */
[----:B--2---:R-:W-:Y:S01]  /*0f40*/  IADD3 R3, PT, PT, R24, UR4, RZ ;  /* 0x0000000418037c10 */ /* 0x004fe2000fffe0ff */
[----:B------:R-:W0:Y:S04]  /*0f50*/  LDCU.64 UR4, c[0x4][0x20] ;  /* 0x01000400ff0477ac */ /* 0x000e280008000a00 */
[----:B-1----:R-:W-:-:S06]  /*0f60*/  IMAD.WIDE R16, R3, 0x8, R16 ;  /* 0x0000000803107825 */ /* 0x002fcc00078e0210 */
[----:B------:R-:W2:Y:S01]  /*0f70*/  LDG.E.64 R10, desc[UR6][R16.64] ;  /* 0x00000006100a7981 */ /* 0x000ea2000c1e1b00 */
[----:B------:R-:W-:Y:S01]  /*0f80*/  MOV R19, 0x30 ;  /* 0x0000003000137802 */ /* 0x000fe20000000f00 */
[----:B------:R-:W-:Y:S02]  /*0f90*/  IMAD.MOV.U32 R6, RZ, RZ, R18 ;  /* 0x000000ffff067224 */ /* 0x000fe400078e0012 */
[----:B------:R-:W-:Y:S01]  /*0fa0*/  IMAD.MOV.U32 R7, RZ, RZ, R2 ;  /* 0x000000ffff077224 */ /* 0x000fe200078e0002 */
[----:B------:R1:W3:Y:S01]  /*0fb0*/  LDC.64 R8, c[0x4][R19] ;  /* 0x0100000013087b82 */ /* 0x0002e20000000a00 */
[----:B0-----:R-:W-:Y:S02]  /*0fc0*/  IMAD.U32 R4, RZ, RZ, UR4 ;  /* 0x00000004ff047e24 */ /* 0x001fe4000f8e00ff */
[----:B------:R-:W-:Y:S01]  /*0fd0*/  IMAD.U32 R5, RZ, RZ, UR5 ;  /* 0x00000005ff057e24 */ /* 0x000fe2000f8e00ff */
[----:B--23--:R1:W-:Y:S06]  /*0fe0*/  STL.64 [R1], R10 ;  /* 0x0000000a01007387 */ /* 0x00c3ec0000100a00 */
[----:B------:R-:W-:-:S07]  /*0ff0*/  LEPC R20, `(.L_x_23) ;  /* 0x000000001014794e */ /* 0x000fce0000000000 */
[----:B-1----:R-:W-:Y:S05]  /*1000*/  CALL.ABS.NOINC R8 ;  /* 0x0000000008007343 */ /* 0x002fea0003c00000 */
.L_x_23:
        /* <DEDUP_REMOVED lines=12> */
.L_x_24:
        /* <DEDUP_REMOVED lines=12> */
.L_x_25:
        /* <DEDUP_REMOVED lines=12> */
.L_x_26:
        /* <DEDUP_REMOVED lines=12> */
.L_x_27:
        /* <DEDUP_REMOVED lines=12> */
.L_x_28:
        /* <DEDUP_REMOVED lines=12> */
.L_x_29:
        /* <DEDUP_REMOVED lines=12> */
.L_x_30:
[----:B------:R-:W-:-:S07]  /*1550*/  VIADD R24, R24, 0x8 ;  /* 0x0000000818187836 */ /* 0x000fce0000000000 */
.L_x_22:
[----:B------:R-:W-:-:S13]  /*1560*/  ISETP.NE.AND P0, PT, R22, RZ, PT ;  /* 0x000000ff1600720c */ /* 0x000fda0003f05270 */
        /* <DEDUP_REMOVED lines=8> */
[----:B------:R-:W-:Y:S01]  /*15f0*/  R2UR UR7, R29 ;  /* 0x000000001d0772ca */ /* 0x000fe200000e0000 */
[----:B--2---:R-:W-:Y:S01]  /*1600*/  VIADD R3, R24, UR4 ;  /* 0x0000000418037c36 */ /* 0x004fe20008000000 */
[----:B------:R-:W-:Y:S01]  /*1610*/  MOV R19, 0x30 ;  /* 0x0000003000137802 */ /* 0x000fe20000000f00 */
[----:B------:R-:W0:Y:S02]  /*1620*/  LDCU.64 UR4, c[0x4][0x20] ;  /* 0x01000400ff0477ac */ /* 0x000e240008000a00 */
[----:B-1----:R-:W-:-:S08]  /*1630*/  IMAD.WIDE R16, R3, 0x8, R16 ;  /* 0x0000000803107825 */ /* 0x002fd000078e0210 */
[----:B------:R-:W2:Y:S01]  /*1640*/  LDG.E.64 R10, desc[UR6][R16.64] ;  /* 0x00000006100a7981 */ /* 0x000ea2000c1e1b00 */
[----:B------:R1:W3:Y:S01]  /*1650*/  LDC.64 R8, c[0x4][R19] ;  /* 0x0100000013087b82 */ /* 0x0002e20000000a00 */
[----:B------:R-:W-:Y:S02]  /*1660*/  IMAD.MOV.U32 R6, RZ, RZ, R18 ;  /* 0x000000ffff067224 */ /* 0x000fe400078e0012 */
[----:B------:R-:W-:Y:S02]  /*1670*/  IMAD.MOV.U32 R7, RZ, RZ, R2 ;  /* 0x000000ffff077224 */ /* 0x000fe400078e0002 */
[----:B0-----:R-:W-:Y:S01]  /*1680*/  IMAD.U32 R4, RZ, RZ, UR4 ;  /* 0x00000004ff047e24 */ /* 0x001fe2000f8e00ff */
[----:B------:R-:W-:Y:S01]  /*1690*/  MOV R5, UR5 ;  /* 0x0000000500057c02 */ /* 0x000fe20008000f00 */
[----:B--23--:R1:W-:Y:S06]  /*16a0*/  STL.64 [R1], R10 ;  /* 0x0000000a01007387 */ /* 0x00c3ec0000100a00 */
[----:B------:R-:W-:-:S07]  /*16b0*/  LEPC R20, `(.L_x_32) ;  /* 0x000000001014794e */ /* 0x000fce0000000000 */
[----:B-1----:R-:W-:Y:S05]  /*16c0*/  CALL.ABS.NOINC R8 ;  /* 0x0000000008007343 */ /* 0x002fea0003c00000 */
.L_x_32:
        /* <DEDUP_REMOVED lines=12> */
.L_x_33:
        /* <DEDUP_REMOVED lines=12> */
.L_x_34:
        /* <DEDUP_REMOVED lines=12> */
.L_x_35:
[----:B------:R-:W-:-:S07]  /*1910*/  VIADD R24, R24, 0x4 ;  /* 0x0000000418187836 */ /* 0x000fce0000000000 */
.L_x_31:
[----:B------:R-:W-:-:S13]  /*1920*/  ISETP.NE.AND P0, PT, R22, RZ, PT ;  /* 0x000000ff1600720c */ /* 0x000fda0003f05270 */
[----:B------:R-:W-:Y:S05]  /*1930*/  @!P0 BRA `(.L_x_21) ;  /* 0x0000000000608947 */ /* 0x000fea0003800000 */
[----:B------:R-:W1:Y:S01]  /*1940*/  LDCU UR4, c[0x0][0x388] ;  /* 0x00007100ff0477ac */ /* 0x000e620008000800 */
[----:B------:R-:W-:Y:S02]  /*1950*/  IMAD.MOV R22, RZ, RZ, -R22 ;  /* 0x000000ffff167224 */ /* 0x000fe400078e0a16 */
[----:B-1----:R-:W-:-:S07]  /*1960*/  VIADD R24, R24, UR4 ;  /* 0x0000000418187c36 */ /* 0x002fce0008000000 */
.L_x_37:
        /* <DEDUP_REMOVED lines=18> */
.L_x_36:
[----:B------:R-:W-:Y:S01]  /*1a90*/  ISETP.NE.AND P6, PT, R22, RZ, PT ;  /* 0x000000ff1600720c */ /* 0x000fe20003fc5270 */
[----:B------:R-:W-:-:S12]  /*1aa0*/  VIADD R24, R24, 0x1 ;  /* 0x0000000118187836 */ /* 0x000fd80000000000 */
[----:B------:R-:W-:Y:S05]  /*1ab0*/  @P6 BRA `(.L_x_37) ;  /* 0xfffffffc00ac6947 */ /* 0x000fea000383ffff */
.L_x_21:
[----:B------:R-:W-:Y:S05]  /*1ac0*/  BSYNC.RECONVERGENT B6 ;  /* 0x0000000000067941 */ /* 0x000fea0003800200 */
.L_x_2:
[----:B------:R-:W-:Y:S01]  /*1ad0*/  MOV R0, 0x30 ;  /* 0x0000003000007802 */ /* 0x000fe20000000f00 */
[----:B------:R-:W1:Y:S01]  /*1ae0*/  LDCU.64 UR4, c[0x4][0x28] ;  /* 0x01000500ff0477ac */ /* 0x000e620008000a00 */
[----:B------:R-:W-:Y:S02]  /*1af0*/  CS2R R6, SRZ ;  /* 0x0000000000067805 */ /* 0x000fe4000001ff00 */
[----:B------:R2:W3:Y:S01]  /*1b00*/  LDC.64 R2, c[0x4][R0] ;  /* 0x0100000000027b82 */ /* 0x0004e20000000a00 */
[----:B-1----:R-:W-:Y:S02]  /*1b10*/  IMAD.U32 R4, RZ, RZ, UR4 ;  /* 0x00000004ff047e24 */ /* 0x002fe4000f8e00ff */
[----:B--2---:R-:W-:-:S07]  /*1b20*/  IMAD.U32 R5, RZ, RZ, UR5 ;  /* 0x00000005ff057e24 */ /* 0x004fce000f8e00ff */
[----:B------:R-:W-:-:S07]  /*1b30*/  LEPC R20, `(.L_x_38) ;  /* 0x000000001014794e */ /* 0x000fce0000000000 */
[----:B0--3--:R-:W-:Y:S05]  /*1b40*/  CALL.ABS.NOINC R2 ;  /* 0x0000000002007343 */ /* 0x009fea0003c00000 */
.L_x_38:
[----:B------:R-:W-:Y:S05]  /*1b50*/  EXIT ;  /* 0x000000000000794d */ /* 0x000fea0003800000 */
.L_x_39:
        /* <DEDUP_REMOVED lines=10> */
.L_x_80:


//--------------------- .text._Z8PrintIntPiii     --------------------------
	.section	.text._Z8PrintIntPiii,"ax",@progbits
	.align	128
        .global         _Z8PrintIntPiii
        .type           _Z8PrintIntPiii,@function
        .size           _Z8PrintIntPiii,(.L_x_81 - _Z8PrintIntPiii)
        .other          _Z8PrintIntPiii,@"STO_CUDA_ENTRY STV_DEFAULT"
_Z8PrintIntPiii:
.text._Z8PrintIntPiii:
[----:B------:R-:W0:Y:S08]  /*0000*/  LDC R1, c[0x0][0x37c] ;  /* 0x0000df00ff017b82 */ /* 0x000e300000000800 */
[----:B------:R-:W1:Y:S01]  /*0010*/  LDC.64 R2, c[0x0][0x380] ;  /* 0x0000e000ff027b82 */ /* 0x000e620000000a00 */
[----:B------:R-:W2:Y:S01]  /*0020*/  LDCU.64 UR4, c[0x0][0x358] ;  /* 0x00006b00ff0477ac */ /* 0x000ea20008000a00 */
[----:B0-----:R-:W-:-:S06]  /*0030*/  VIADD R1, R1, 0xfffffff0 ;  /* 0xfffffff001017836 */ /* 0x001fcc0000000000 */
[----:B------:R-:W1:Y:S01]  /*0040*/  LDC.64 R4, c[0x0][0x388] ;  /* 0x0000e200ff047b82 */ /* 0x000e620000000a00 */
[----:B------:R-:W0:Y:S01]  /*0050*/  LDCU.64 UR6, c[0x4][0x10] ;  /* 0x01000200ff0677ac */ /* 0x000e220008000a00 */
[----:B-1----:R-:W-:-:S06]  /*0060*/  IMAD.WIDE R2, R4, 0x4, R2 ;  /* 0x0000000404027825 */ /* 0x002fcc00078e0202 */
[----:B--2---:R-:W2:Y:S01]  /*0070*/  LDG.E R2, desc[UR4][R2.64] ;  /* 0x0000000402027981 */ /* 0x004ea2000c1e1900 */
[----:B------:R-:W-:Y:S01]  /*0080*/  IMAD.MOV.U32 R10, RZ, RZ, R5 ;  /* 0x000000ffff0a7224 */ /* 0x000fe200078e0005 */
[----:B------:R-:W-:Y:S01]  /*0090*/  MOV R11, R4 ;  /* 0x00000004000b7202 */ /* 0x000fe20000000f00 */
[----:B------:R-:W1:Y:S01]  /*00a0*/  LDCU UR4, c[0x0][0x2f8] ;  /* 0x00005f00ff0477ac */ /* 0x000e620008000800 */
[----:B------:R-:W-:Y:S01]  /*00b0*/  MOV R0, 0x30 ;  /* 0x0000003000007802 */ /* 0x000fe20000000f00 */
[----:B0-----:R-:W-:Y:S01]  /*00c0*/  IMAD.U32 R4, RZ, RZ, UR6 ;  /* 0x00000006ff047e24 */ /* 0x001fe2000f8e00ff */
[----:B------:R-:W-:Y:S01]  /*00d0*/  MOV R5, UR7 ;  /* 0x0000000700057c02 */ /* 0x000fe20008000f00 */
[----:B------:R0:W-:Y:S01]  /*00e0*/  STL.64 [R1], R10 ;  /* 0x0000000a01007387 */ /* 0x0001e20000100a00 */
[----:B------:R0:W3:Y:S01]  /*00f0*/  LDC.64 R8, c[0x4][R0] ;  /* 0x0100000000087b82 */ /* 0x0000e20000000a00 */
[----:B------:R-:W4:Y:S01]  /*0100*/  LDCU UR5, c[0x0][0x2fc] ;  /* 0x00005f80ff0577ac */ /* 0x000f220008000800 */
[----:B-1----:R-:W-:-:S05]  /*0110*/  IADD3 R6, P0, PT, R1, UR4, RZ ;  /* 0x0000000401067c10 */ /* 0x002fca000ff1e0ff */
[----:B----4-:R-:W-:Y:S01]  /*0120*/  IMAD.X R7, RZ, RZ, UR5, P0 ;  /* 0x00000005ff077e24 */ /* 0x010fe200080e06ff */
[----:B--23--:R0:W-:Y:S07]  /*0130*/  STL [R1+0x8], R2 ;  /* 0x0000080201007387 */ /* 0x00c1ee0000100800 */
[----:B------:R-:W-:-:S07]  /*0140*/  LEPC R20, `(.L_x_40) ;  /* 0x000000001014794e */ /* 0x000fce0000000000 */
[----:B0-----:R-:W-:Y:S05]  /*0150*/  CALL.ABS.NOINC R8 ;  /* 0x0000000008007343 */ /* 0x001fea0003c00000 */
.L_x_40:
[----:B------:R-:W-:Y:S05]  /*0160*/  EXIT ;  /* 0x000000000000794d */ /* 0x000fea0003800000 */
.L_x_41:
        /* <DEDUP_REMOVED lines=9> */
.L_x_81:


//--------------------- .text._Z7PrintBwii        --------------------------
	.section	.text._Z7PrintBwii,"ax",@progbits
	.align	128
        .global         _Z7PrintBwii
        .type           _Z7PrintBwii,@function
        .size           _Z7PrintBwii,(.L_x_82 - _Z7PrintBwii)
        .other          _Z7PrintBwii,@"STO_CUDA_ENTRY STV_DEFAULT"
_Z7PrintBwii:
.text._Z7PrintBwii:
[----:B------:R-:W0:Y:S08]  /*0000*/  LDC R1, c[0x0][0x37c] ;  /* 0x0000df00ff017b82 */ /* 0x000e300000000800 */
[----:B------:R-:W1:Y:S01]  /*0010*/  LDC.64 R8, c[0x0][0x380] ;  /* 0x0000e000ff087b82 */ /* 0x000e620000000a00 */
[----:B0-----:R-:W-:Y:S01]  /*0020*/  VIADD R1, R1, 0xfffffff8 ;  /* 0xfffffff801017836 */ /* 0x001fe20000000000 */
[----:B------:R-:W-:Y:S01]  /*0030*/  MOV R0, 0x30 ;  /* 0x0000003000007802 */ /* 0x000fe20000000f00 */
[----:B------:R-:W0:Y:S01]  /*0040*/  LDCU UR4, c[0x0][0x2f8] ;  /* 0x00005f00ff0477ac */ /* 0x000e220008000800 */
[----:B------:R-:W2:Y:S04]  /*0050*/  LDCU.64 UR6, c[0x4][0x8] ;  /* 0x01000100ff0677ac */ /* 0x000ea80008000a00 */
[----:B------:R3:W4:Y:S01]  /*0060*/  LDC.64 R2, c[0x4][R0] ;  /* 0x0100000000027b82 */ /* 0x0007220000000a00 */
[----:B------:R-:W5:Y:S01]  /*0070*/  LDCU UR5, c[0x0][0x2fc] ;  /* 0x00005f80ff0577ac */ /* 0x000f620008000800 */
[----:B0-----:R-:W-:Y:S01]  /*0080*/  IADD3 R6, P0, PT, R1, UR4, RZ ;  /* 0x0000000401067c10 */ /* 0x001fe2000ff1e0ff */
[----:B-1----:R3:W-:Y:S01]  /*0090*/  STL.64 [R1], R8 ;  /* 0x0000000801007387 */ /* 0x0027e20000100a00 */
[----:B--2---:R-:W-:Y:S01]  /*00a0*/  IMAD.U32 R4, RZ, RZ, UR6 ;  /* 0x00000006ff047e24 */ /* 0x004fe2000f8e00ff */
[----:B------:R-:W-:-:S02]  /*00b0*/  MOV R5, UR7 ;  /* 0x0000000700057c02 */ /* 0x000fc40008000f00 */
[----:B-----5:R-:W-:-:S08]  /*00c0*/  IMAD.X R7, RZ, RZ, UR5, P0 ;  /* 0x00000005ff077e24 */ /* 0x020fd000080e06ff */
[----:B------:R-:W-:-:S07]  /*00d0*/  LEPC R20, `(.L_x_42) ;  /* 0x000000001014794e */ /* 0x000fce0000000000 */
[----:B---34-:R-:W-:Y:S05]  /*00e0*/  CALL.ABS.NOINC R2 ;  /* 0x0000000002007343 */ /* 0x018fea0003c00000 */
.L_x_42:
[----:B------:R-:W-:Y:S05]  /*00f0*/  EXIT ;  /* 0x000000000000794d */ /* 0x000fea0003800000 */
.L_x_43:
        /* <DEDUP_REMOVED lines=16> */
.L_x_82:


//--------------------- .text._Z7PrintFwii        --------------------------
	.section	.text._Z7PrintFwii,"ax",@progbits
	.align	128
        .global         _Z7PrintFwii
        .type           _Z7PrintFwii,@function
        .size           _Z7PrintFwii,(.L_x_83 - _Z7PrintFwii)
        .other          _Z7PrintFwii,@"STO_CUDA_ENTRY STV_DEFAULT"
_Z7PrintFwii:
.text._Z7PrintFwii:
        /* <DEDUP_REMOVED lines=15> */
.L_x_44:
[----:B------:R-:W-:Y:S05]  /*00f0*/  EXIT ;  /* 0x000000000000794d */ /* 0x000fea0003800000 */
.L_x_45:
        /* <DEDUP_REMOVED lines=16> */
.L_x_83:


//--------------------- .text._Z7SetFlagPii       --------------------------
	.section	.text._Z7SetFlagPii,"ax",@progbits
	.align	128
        .global         _Z7SetFlagPii
        .type           _Z7SetFlagPii,@function
        .size           _Z7SetFlagPii,(.L_x_84 - _Z7SetFlagPii)
        .other          _Z7SetFlagPii,@"STO_CUDA_ENTRY STV_DEFAULT"
_Z7SetFlagPii:
.text._Z7SetFlagPii:
[----:B------:R-:W-:Y:S01]  /*0000*/  LDC R1, c[0x0][0x37c] ;  /* 0x0000df00ff017b82 */ /* 0x000fe20000000800 */
[----:B------:R-:W0:Y:S01]  /*0010*/  S2R R4, SR_LANEID ;  /* 0x0000000000047919 */ /* 0x000e220000000000 */
[----:B------:R-:W-:-:S06]  /*0020*/  HFMA2 R0, -RZ, RZ, 0, 5.9604644775390625e-08 ;  /* 0x00000001ff007431 */ /* 0x000fcc00000001ff */
[----:B------:R-:W1:Y:S01]  /*0030*/  LDC R5, c[0x0][0x388] ;  /* 0x0000e200ff057b82 */ /* 0x000e620000000800 */
[----:B------:R-:W-:Y:S01]  /*0040*/  VOTEU.ANY UR4, UPT, PT ;  /* 0x0000000000047886 */ /* 0x000fe200038e0100 */
[----:B------:R-:W2:Y:S06]  /*0050*/  LDCU.64 UR6, c[0x0][0x358] ;  /* 0x00006b00ff0677ac */ /* 0x000eac0008000a00 */
[----:B------:R-:W3:Y:S01]  /*0060*/  REDUX.XOR UR5, R0 ;  /* 0x00000000000573c4 */ /* 0x000ee20000008000 */
[----:B------:R-:W-:-:S07]  /*0070*/  UFLO.U32 UR4, UR4 ;  /* 0x00000004000472bd */ /* 0x000fce00080e0000 */
[----:B------:R-:W1:Y:S01]  /*0080*/  LDC.64 R2, c[0x0][0x380] ;  /* 0x0000e000ff027b82 */ /* 0x000e620000000a00 */
[----:B0-----:R-:W-:Y:S01]  /*0090*/  ISETP.EQ.U32.AND P0, PT, R4, UR4, PT ;  /* 0x0000000404007c0c */ /* 0x001fe2000bf02070 */
[----:B-1----:R-:W-:Y:S01]  /*00a0*/  IMAD.WIDE R2, R5, 0x10, R2 ;  /* 0x0000001005027825 */ /* 0x002fe200078e0202 */
[----:B---3--:R-:W-:-:S11]  /*00b0*/  MOV R5, UR5 ;  /* 0x0000000500057c02 */ /* 0x008fd60008000f00 */
[----:B--2---:R-:W-:Y:S01]  /*00c0*/  @P0 REDG.E.XOR.STRONG.GPU desc[UR6][R2.64], R5 ;  /* 0x000000050200098e */ /* 0x004fe2000f92e106 */
[----:B------:R-:W-:Y:S05]  /*00d0*/  EXIT ;  /* 0x000000000000794d */ /* 0x000fea0003800000 */
.L_x_46:
        /* <DEDUP_REMOVED lines=10> */
.L_x_84:


//--------------------- .text._Z12WaituntilOnePiiii --------------------------
	.section	.text._Z12WaituntilOnePiiii,"ax",@progbits
	.align	128
        .global         _Z12WaituntilOnePiiii
        .type           _Z12WaituntilOnePiiii,@function
        .size           _Z12WaituntilOnePiiii,(.L_x_85 - _Z12WaituntilOnePiiii)
        .other          _Z12WaituntilOnePiiii,@"STO_CUDA_ENTRY STV_DEFAULT"
_Z12WaituntilOnePiiii:
.text._Z12WaituntilOnePiiii:
[----:B------:R-:W-:Y:S01]  /*0000*/  LDC R1, c[0x0][0x37c] ;  /* 0x0000df00ff017b82 */ /* 0x000fe20000000800 */
[----:B------:R-:W-:Y:S05]  /*0010*/  EXIT ;  /* 0x000000000000794d */ /* 0x000fea0003800000 */
.L_x_47:
        /* <DEDUP_REMOVED lines=14> */
.L_x_85:


//--------------------- .text._Z13WaituntilZeroPiiii --------------------------
	.section	.text._Z13WaituntilZeroPiiii,"ax",@progbits
	.align	128
        .global         _Z13WaituntilZeroPiiii
        .type           _Z13WaituntilZeroPiiii,@function
        .size           _Z13WaituntilZeroPiiii,(.L_x_86 - _Z13WaituntilZeroPiiii)
        .other          _Z13WaituntilZeroPiiii,@"STO_CUDA_ENTRY STV_DEFAULT"
_Z13WaituntilZeroPiiii:
.text._Z13WaituntilZeroPiiii:
[----:B------:R-:W-:Y:S01]  /*0000*/  LDC R1, c[0x0][0x37c] ;  /* 0x0000df00ff017b82 */ /* 0x000fe20000000800 */
[----:B------:R-:W-:Y:S05]  /*0010*/  EXIT ;  /* 0x000000000000794d */ /* 0x000fea0003800000 */
.L_x_48:
        /* <DEDUP_REMOVED lines=14> */
.L_x_86:


//--------------------- .text._Z7SoftmaxPddi      --------------------------
	.section	.text._Z7SoftmaxPddi,"ax",@progbits
	.align	128
        .global         _Z7SoftmaxPddi
        .type           _Z7SoftmaxPddi,@function
        .size           _Z7SoftmaxPddi,(.L_x_77 - _Z7SoftmaxPddi)
        .other          _Z7SoftmaxPddi,@"STO_CUDA_ENTRY STV_DEFAULT"
_Z7SoftmaxPddi:
.text._Z7SoftmaxPddi:
[----:B------:R-:W-:Y:S01]  /*0000*/  LDC R1, c[0x0][0x37c] ;  /* 0x0000df00ff017b82 */ /* 0x000fe20000000800 */
[----:B------:R-:W0:Y:S01]  /*0010*/  S2R R3, SR_CTAID.X ;  /* 0x0000000000037919 */ /* 0x000e220000002500 */
[----:B------:R-:W0:Y:S01]  /*0020*/  LDCU UR4, c[0x0][0x360] ;  /* 0x00006c00ff0477ac */ /* 0x000e220008000800 */
[----:B------:R-:W0:Y:S01]  /*0030*/  S2R R0, SR_TID.X ;  /* 0x0000000000007919 */ /* 0x000e220000002100 */
[----:B------:R-:W1:Y:S01]  /*0040*/  LDCU UR5, c[0x0][0x390] ;  /* 0x00007200ff0577ac */ /* 0x000e620008000800 */
[----:B0-----:R-:W-:-:S05]  /*0050*/  IMAD R3, R3, UR4, R0 ;  /* 0x0000000403037c24 */ /* 0x001fca000f8e0200 */
[----:B-1----:R-:W-:-:S13]  /*0060*/  ISETP.GE.AND P0, PT, R3, UR5, PT ;  /* 0x0000000503007c0c */ /* 0x002fda000bf06270 */
[----:B------:R-:W-:Y:S05]  /*0070*/  @P0 EXIT ;  /* 0x000000000000094d */ /* 0x000fea0003800000 */
[----:B------:R-:W0:Y:S01]  /*0080*/  LDC.64 R4, c[0x0][0x380] ;  /* 0x0000e000ff047b82 */ /* 0x000e220000000a00 */
[----:B------:R-:W1:Y:S01]  /*0090*/  LDCU.64 UR4, c[0x0][0x358] ;  /* 0x00006b00ff0477ac */ /* 0x000e620008000a00 */
[----:B------:R-:W2:Y:S06]  /*00a0*/  LDCU UR6, c[0x0][0x38c] ;  /* 0x00007180ff0677ac */ /* 0x000eac0008000800 */
[----:B------:R-:W3:Y:S01]  /*00b0*/  LDC.64 R8, c[0x0][0x388] ;  /* 0x0000e200ff087b82 */ /* 0x000ee20000000a00 */
[----:B0-----:R-:W-:-:S05]  /*00c0*/  IMAD.WIDE R4, R3, 0x8, R4 ;  /* 0x0000000803047825 */ /* 0x001fca00078e0204 */
[----:B-1----:R-:W4:Y:S01]  /*00d0*/  LDG.E.64 R10, desc[UR4][R4.64] ;  /* 0x00000004040a7981 */ /* 0x002f22000c1e1b00 */
[----:B--2---:R-:W3:Y:S01]  /*00e0*/  MUFU.RCP64H R3, UR6 ;  /* 0x0000000600037d08 */ /* 0x004ee20008001800 */
[----:B------:R-:W-:Y:S01]  /*00f0*/  IMAD.MOV.U32 R2, RZ, RZ, 0x1 ;  /* 0x00000001ff027424 */ /* 0x000fe200078e00ff */
[----:B------:R-:W-:Y:S05]  /*0100*/  BSSY.RECONVERGENT B0, `(.L_x_49) ;  /* 0x0000011000007945 */ /* 0x000fea0003800200 */
[----:B---3--:R-:W-:-:S08]  /*0110*/  DFMA R6, R2, -R8, 1 ;  /* 0x3ff000000206742b */ /* 0x008fd00000000808 */
[----:B------:R-:W-:-:S08]  /*0120*/  DFMA R6, R6, R6, R6 ;  /* 0x000000060606722b */ /* 0x000fd00000000006 */
[----:B------:R-:W-:-:S08]  /*0130*/  DFMA R6, R2, R6, R2 ;  /* 0x000000060206722b */ /* 0x000fd00000000002 */
[----:B------:R-:W-:-:S08]  /*0140*/  DFMA R2, R6, -R8, 1 ;  /* 0x3ff000000602742b */ /* 0x000fd00000000808 */
[----:B------:R-:W-:-:S08]  /*0150*/  DFMA R2, R6, R2, R6 ;  /* 0x000000020602722b */ /* 0x000fd00000000006 */
[----:B----4-:R-:W-:Y:S01]  /*0160*/  DMUL R6, R10, R2 ;  /* 0x000000020a067228 */ /* 0x010fe20000000000 */
[----:B------:R-:W-:-:S07]  /*0170*/  FSETP.GEU.AND P1, PT, |R11|, 6.5827683646048100446e-37, PT ;  /* 0x036000000b00780b */ /* 0x000fce0003f2e200 */
[----:B------:R-:W-:-:S08]  /*0180*/  DFMA R8, R6, -R8, R10 ;  /* 0x800000080608722b */ /* 0x000fd0000000000a */
[----:B------:R-:W-:-:S10]  /*0190*/  DFMA R2, R2, R8, R6 ;  /* 0x000000080202722b */ /* 0x000fd40000000006 */
[----:B------:R-:W-:-:S05]  /*01a0*/  FFMA R0, RZ, UR6, R3 ;  /* 0x00000006ff007c23 */ /* 0x000fca0008000003 */
[----:B------:R-:W-:-:S13]  /*01b0*/  FSETP.GT.AND P0, PT, |R0|, 1.469367938527859385e-39, PT ;  /* 0x001000000000780b */ /* 0x000fda0003f04200 */
[----:B------:R-:W-:Y:S05]  /*01c0*/  @P0 BRA P1, `(.L_x_50) ;  /* 0x0000000000100947 */ /* 0x000fea0000800000 */
[----:B------:R-:W-:-:S07]  /*01d0*/  MOV R0, 0x1f0 ;  /* 0x000001f000007802 */ /* 0x000fce0000000f00 */
[----:B------:R-:W-:Y:S05]  /*01e0*/  CALL.REL.NOINC `($__internal_0_$__cuda_sm20_div_rn_f64_full) ;  /* 0x0000000000147944 */ /* 0x000fea0003c00000 */
[----:B------:R-:W-:Y:S02]  /*01f0*/  IMAD.MOV.U32 R2, RZ, RZ, R12 ;  /* 0x000000ffff027224 */ /* 0x000fe400078e000c */
[----:B------:R-:W-:-:S07]  /*0200*/  IMAD.MOV.U32 R3, RZ, RZ, R13 ;  /* 0x000000ffff037224 */ /* 0x000fce00078e000d */
.L_x_50:
[----:B------:R-:W-:Y:S05]  /*0210*/  BSYNC.RECONVERGENT B0 ;  /* 0x0000000000007941 */ /* 0x000fea0003800200 */
.L_x_49:
[----:B------:R-:W-:Y:S01]  /*0220*/  STG.E.64 desc[UR4][R4.64], R2 ;  /* 0x0000000204007986 */ /* 0x000fe2000c101b04 */
[----:B------:R-:W-:Y:S05]  /*0230*/  EXIT ;  /* 0x000000000000794d */ /* 0x000fea0003800000 */
        .weak           $__internal_0_$__cuda_sm20_div_rn_f64_full
        .type           $__internal_0_$__cuda_sm20_div_rn_f64_full,@function
        .size           $__internal_0_$__cuda_sm20_div_rn_f64_full,(.L_x_77 - $__internal_0_$__cuda_sm20_div_rn_f64_full)
$__internal_0_$__cuda_sm20_div_rn_f64_full:
[----:B------:R-:W0:Y:S01]  /*0240*/  LDC.64 R2, c[0x0][0x388] ;  /* 0x0000e200ff027b82 */ /* 0x000e220000000a00 */
[C---:B------:R-:W-:Y:S01]  /*0250*/  FSETP.GEU.AND P2, PT, |R11|.reuse, 1.469367938527859385e-39, PT ;  /* 0x001000000b00780b */ /* 0x040fe20003f4e200 */
[----:B------:R-:W-:Y:S01]  /*0260*/  IMAD.MOV.U32 R16, RZ, RZ, 0x1ca00000 ;  /* 0x1ca00000ff107424 */ /* 0x000fe200078e00ff */
[----:B------:R-:W-:Y:S01]  /*0270*/  LOP3.LUT R12, R11, 0x7ff00000, RZ, 0xc0, !PT ;  /* 0x7ff000000b0c7812 */ /* 0x000fe200078ec0ff */
[----:B------:R-:W-:Y:S01]  /*0280*/  BSSY.RECONVERGENT B1, `(.L_x_51) ;  /* 0x0000051000017945 */ /* 0x000fe20003800200 */
[C---:B0-----:R-:W-:Y:S02]  /*0290*/  FSETP.GEU.AND P0, PT, |R3|.reuse, 1.469367938527859385e-39, PT ;  /* 0x001000000300780b */ /* 0x041fe40003f0e200 */
[C---:B------:R-:W-:Y:S02]  /*02a0*/  LOP3.LUT R6, R3.reuse, 0x800fffff, RZ, 0xc0, !PT ;  /* 0x800fffff03067812 */ /* 0x040fe400078ec0ff */
[----:B------:R-:W-:Y:S02]  /*02b0*/  LOP3.LUT R13, R3, 0x7ff00000, RZ, 0xc0, !PT ;  /* 0x7ff00000030d7812 */ /* 0x000fe400078ec0ff */
[----:B------:R-:W-:Y:S01]  /*02c0*/  LOP3.LUT R7, R6, 0x3ff00000, RZ, 0xfc, !PT ;  /* 0x3ff0000006077812 */ /* 0x000fe200078efcff */
[----:B------:R-:W-:Y:S01]  /*02d0*/  IMAD.MOV.U32 R6, RZ, RZ, R2 ;  /* 0x000000ffff067224 */ /* 0x000fe200078e0002 */
[----:B------:R-:W-:Y:S01]  /*02e0*/  ISETP.GE.U32.AND P1, PT, R12, R13, PT ;  /* 0x0000000d0c00720c */ /* 0x000fe20003f26070 */
[----:B------:R-:W-:-:S04]  /*02f0*/  IMAD.MOV.U32 R23, RZ, RZ, R13 ;  /* 0x000000ffff177224 */ /* 0x000fc800078e000d */
[----:B------:R-:W0:Y:S02]  /*0300*/  @!P0 LDC.64 R8, c[0x0][0x388] ;  /* 0x0000e200ff088b82 */ /* 0x000e240000000a00 */
[----:B0-----:R-:W-:Y:S01]  /*0310*/  @!P0 DMUL R6, R8, 8.98846567431157953865e+307 ;  /* 0x7fe0000008068828 */ /* 0x001fe20000000000 */
[----:B------:R-:W-:-:S05]  /*0320*/  IMAD.MOV.U32 R8, RZ, RZ, 0x1 ;  /* 0x00000001ff087424 */ /* 0x000fca00078e00ff */
[----:B------:R-:W0:Y:S04]  /*0330*/  MUFU.RCP64H R9, R7 ;  /* 0x0000000700097308 */ /* 0x000e280000001800 */
[----:B------:R-:W-:-:S05]  /*0340*/  @!P0 LOP3.LUT R23, R7, 0x7ff00000, RZ, 0xc0, !PT ;  /* 0x7ff0000007178812 */ /* 0x000fca00078ec0ff */
[----:B------:R-:W-:Y:S01]  /*0350*/  VIADD R24, R23, 0xffffffff ;  /* 0xffffffff17187836 */ /* 0x000fe20000000000 */
[----:B0-----:R-:W-:-:S08]  /*0360*/  DFMA R14, R8, -R6, 1 ;  /* 0x3ff00000080e742b */ /* 0x001fd00000000806 */
[----:B------:R-:W-:-:S08]  /*0370*/  DFMA R14, R14, R14, R14 ;  /* 0x0000000e0e0e722b */ /* 0x000fd0000000000e */
[----:B------:R-:W-:Y:S01]  /*0380*/  DFMA R18, R8, R14, R8 ;  /* 0x0000000e0812722b */ /* 0x000fe20000000008 */
[----:B------:R-:W-:Y:S01]  /*0390*/  SEL R15, R16, 0x63400000, !P1 ;  /* 0x63400000100f7807 */ /* 0x000fe20004800000 */
[----:B------:R-:W-:Y:S02]  /*03a0*/  IMAD.MOV.U32 R8, RZ, RZ, R10 ;  /* 0x000000ffff087224 */ /* 0x000fe400078e000a */
[----:B------:R-:W-:Y:S01]  /*03b0*/  IMAD.MOV.U32 R14, RZ, RZ, R12 ;  /* 0x000000ffff0e7224 */ /* 0x000fe200078e000c */
[C-C-:B------:R-:W-:Y:S02]  /*03c0*/  @!P2 LOP3.LUT R16, R15.reuse, 0x80000000, R11.reuse, 0xf8, !PT ;  /* 0x800000000f10a812 */ /* 0x140fe400078ef80b */
[----:B------:R-:W-:Y:S01]  /*03d0*/  LOP3.LUT R9, R15, 0x800fffff, R11, 0xf8, !PT ;  /* 0x800fffff0f097812 */ /* 0x000fe200078ef80b */
[----:B------:R-:W-:Y:S01]  /*03e0*/  DFMA R20, R18, -R6, 1 ;  /* 0x3ff000001214742b */ /* 0x000fe20000000806 */
[----:B------:R-:W-:Y:S01]  /*03f0*/  @!P2 LOP3.LUT R17, R16, 0x100000, RZ, 0xfc, !PT ;  /* 0x001000001011a812 */ /* 0x000fe200078efcff */
[----:B------:R-:W-:-:S06]  /*0400*/  @!P2 IMAD.MOV.U32 R16, RZ, RZ, RZ ;  /* 0x000000ffff10a224 */ /* 0x000fcc00078e00ff */
[----:B------:R-:W-:Y:S02]  /*0410*/  @!P2 DFMA R8, R8, 2, -R16 ;  /* 0x400000000808a82b */ /* 0x000fe40000000810 */
[----:B------:R-:W-:-:S08]  /*0420*/  DFMA R16, R18, R20, R18 ;  /* 0x000000141210722b */ /* 0x000fd00000000012 */
[----:B------:R-:W-:Y:S01]  /*0430*/  @!P2 LOP3.LUT R14, R9, 0x7ff00000, RZ, 0xc0, !PT ;  /* 0x7ff00000090ea812 */ /* 0x000fe200078ec0ff */
[----:B------:R-:W-:-:S04]  /*0440*/  DMUL R18, R16, R8 ;  /* 0x0000000810127228 */ /* 0x000fc80000000000 */
[----:B------:R-:W-:-:S04]  /*0450*/  VIADD R22, R14, 0xffffffff ;  /* 0xffffffff0e167836 */ /* 0x000fc80000000000 */
[----:B------:R-:W-:Y:S01]  /*0460*/  DFMA R20, R18, -R6, R8 ;  /* 0x800000061214722b */ /* 0x000fe20000000008 */
[----:B------:R-:W-:-:S04]  /*0470*/  ISETP.GT.U32.AND P0, PT, R22, 0x7feffffe, PT ;  /* 0x7feffffe1600780c */ /* 0x000fc80003f04070 */
[----:B------:R-:W-:-:S03]  /*0480*/  ISETP.GT.U32.OR P0, PT, R24, 0x7feffffe, P0 ;  /* 0x7feffffe1800780c */ /* 0x000fc60000704470 */
[----:B------:R-:W-:-:S10]  /*0490*/  DFMA R16, R16, R20, R18 ;  /* 0x000000141010722b */ /* 0x000fd40000000012 */
[----:B------:R-:W-:Y:S05]  /*04a0*/  @P0 BRA `(.L_x_52) ;  /* 0x0000000000600947 */ /* 0x000fea0003800000 */
[----:B------:R-:W-:Y:S01]  /*04b0*/  VIADDMNMX R12, R12, -R13, 0xb9600000, !PT ;  /* 0xb96000000c0c7446 */ /* 0x000fe2000780090d */
[----:B------:R-:W-:-:S03]  /*04c0*/  IMAD.MOV.U32 R10, RZ, RZ, RZ ;  /* 0x000000ffff0a7224 */ /* 0x000fc600078e00ff */
[----:B------:R-:W-:-:S05]  /*04d0*/  VIMNMX R12, PT, PT, R12, 0x46a00000, PT ;  /* 0x46a000000c0c7848 */ /* 0x000fca0003fe0100 */
[----:B------:R-:W-:-:S04]  /*04e0*/  IMAD.IADD R15, R12, 0x1, -R15 ;  /* 0x000000010c0f7824 */ /* 0x000fc800078e0a0f */
[----:B------:R-:W-:-:S06]  /*04f0*/  VIADD R11, R15, 0x7fe00000 ;  /* 0x7fe000000f0b7836 */ /* 0x000fcc0000000000 */
[----:B------:R-:W-:-:S10]  /*0500*/  DMUL R12, R16, R10 ;  /* 0x0000000a100c7228 */ /* 0x000fd40000000000 */
[----:B------:R-:W-:-:S13]  /*0510*/  FSETP.GTU.AND P0, PT, |R13|, 1.469367938527859385e-39, PT ;  /* 0x001000000d00780b */ /* 0x000fda0003f0c200 */
[----:B------:R-:W-:Y:S05]  /*0520*/  @P0 BRA `(.L_x_53) ;  /* 0x0000000000980947 */ /* 0x000fea0003800000 */
[----:B------:R-:W-:Y:S01]  /*0530*/  DFMA R6, R16, -R6, R8 ;  /* 0x800000061006722b */ /* 0x000fe20000000008 */
[----:B------:R-:W-:-:S09]  /*0540*/  IMAD.MOV.U32 R10, RZ, RZ, RZ ;  /* 0x000000ffff0a7224 */ /* 0x000fd200078e00ff */
[C---:B------:R-:W-:Y:S02]  /*0550*/  FSETP.NEU.AND P0, PT, R7.reuse, RZ, PT ;  /* 0x000000ff0700720b */ /* 0x040fe40003f0d000 */
[----:B------:R-:W-:-:S04]  /*0560*/  LOP3.LUT R9, R7, 0x80000000, R3, 0x48, !PT ;  /* 0x8000000007097812 */ /* 0x000fc800078e4803 */
[----:B------:R-:W-:-:S07]  /*0570*/  LOP3.LUT R11, R9, R11, RZ, 0xfc, !PT ;  /* 0x0000000b090b7212 */ /* 0x000fce00078efcff */
[----:B------:R-:W-:Y:S05]  /*0580*/  @!P0 BRA `(.L_x_53) ;  /* 0x0000000000808947 */ /* 0x000fea0003800000 */
[----:B------:R-:W-:Y:S01]  /*0590*/  IMAD.MOV R3, RZ, RZ, -R15 ;  /* 0x000000ffff037224 */ /* 0x000fe200078e0a0f */
[----:B------:R-:W-:Y:S01]  /*05a0*/  DMUL.RP R10, R16, R10 ;  /* 0x0000000a100a7228 */ /* 0x000fe20000008000 */
[----:B------:R-:W-:Y:S01]  /*05b0*/  IMAD.MOV.U32 R2, RZ, RZ, RZ ;  /* 0x000000ffff027224 */ /* 0x000fe200078e00ff */
[----:B------:R-:W-:-:S05]  /*05c0*/  IADD3 R15, PT, PT, -R15, -0x43300000, RZ ;  /* 0xbcd000000f0f7810 */ /* 0x000fca0007ffe1ff */
[----:B------:R-:W-:-:S03]  /*05d0*/  DFMA R2, R12, -R2, R16 ;  /* 0x800000020c02722b */ /* 0x000fc60000000010 */
[----:B------:R-:W-:-:S07]  /*05e0*/  LOP3.LUT R9, R11, R9, RZ, 0x3c, !PT ;  /* 0x000000090b097212 */ /* 0x000fce00078e3cff */
[----:B------:R-:W-:-:S04]  /*05f0*/  FSETP.NEU.AND P0, PT, |R3|, R15, PT ;  /* 0x0000000f0300720b */ /* 0x000fc80003f0d200 */
[----:B------:R-:W-:Y:S02]  /*0600*/  FSEL R12, R10, R12, !P0 ;  /* 0x0000000c0a0c7208 */ /* 0x000fe40004000000 */
[----:B------:R-:W-:Y:S01]  /*0610*/  FSEL R13, R9, R13, !P0 ;  /* 0x0000000d090d7208 */ /* 0x000fe20004000000 */
[----:B------:R-:W-:Y:S06]  /*0620*/  BRA `(.L_x_53) ;  /* 0x0000000000587947 */ /* 0x000fec0003800000 */
.L_x_52:
[----:B------:R-:W-:-:S14]  /*0630*/  DSETP.NAN.AND P0, PT, R10, R10, PT ;  /* 0x0000000a0a00722a */ /* 0x000fdc0003f08000 */
[----:B------:R-:W-:Y:S05]  /*0640*/  @P0 BRA `(.L_x_54) ;  /* 0x0000000000480947 */ /* 0x000fea0003800000 */
[----:B------:R-:W0:Y:S02]  /*0650*/  LDC.64 R6, c[0x0][0x388] ;  /* 0x0000e200ff067b82 */ /* 0x000e240000000a00 */
[----:B0-----:R-:W-:-:S14]  /*0660*/  DSETP.NAN.AND P0, PT, R6, R6, PT ;  /* 0x000000060600722a */ /* 0x001fdc0003f08000 */
[----:B------:R-:W-:Y:S05]  /*0670*/  @P0 BRA `(.L_x_55) ;  /* 0x0000000000300947 */ /* 0x000fea0003800000 */
[----:B------:R-:W-:Y:S01]  /*0680*/  ISETP.NE.AND P0, PT, R14, R23, PT ;  /* 0x000000170e00720c */ /* 0x000fe20003f05270 */
[----:B------:R-:W-:Y:S02]  /*0690*/  IMAD.MOV.U32 R12, RZ, RZ, 0x0 ;  /* 0x00000000ff0c7424 */ /* 0x000fe400078e00ff */
[----:B------:R-:W-:-:S10]  /*06a0*/  IMAD.MOV.U32 R13, RZ, RZ, -0x80000 ;  /* 0xfff80000ff0d7424 */ /* 0x000fd400078e00ff */
[----:B------:R-:W-:Y:S05]  /*06b0*/  @!P0 BRA `(.L_x_53) ;  /* 0x0000000000348947 */ /* 0x000fea0003800000 */
[----:B------:R-:W-:Y:S02]  /*06c0*/  ISETP.NE.AND P0, PT, R14, 0x7ff00000, PT ;  /* 0x7ff000000e00780c */ /* 0x000fe40003f05270 */
[----:B------:R-:W-:Y:S02]  /*06d0*/  LOP3.LUT R13, R11, 0x80000000, R3, 0x48, !PT ;  /* 0x800000000b0d7812 */ /* 0x000fe400078e4803 */
[----:B------:R-:W-:-:S13]  /*06e0*/  ISETP.EQ.OR P0, PT, R23, RZ, !P0 ;  /* 0x000000ff1700720c */ /* 0x000fda0004702670 */
[----:B------:R-:W-:Y:S01]  /*06f0*/  @P0 LOP3.LUT R2, R13, 0x7ff00000, RZ, 0xfc, !PT ;  /* 0x7ff000000d020812 */ /* 0x000fe200078efcff */
[----:B------:R-:W-:Y:S02]  /*0700*/  @!P0 IMAD.MOV.U32 R12, RZ, RZ, RZ ;  /* 0x000000ffff0c8224 */ /* 0x000fe400078e00ff */
[----:B------:R-:W-:Y:S02]  /*0710*/  @P0 IMAD.MOV.U32 R12, RZ, RZ, RZ ;  /* 0x000000ffff0c0224 */ /* 0x000fe400078e00ff */
[----:B------:R-:W-:Y:S01]  /*0720*/  @P0 IMAD.MOV.U32 R13, RZ, RZ, R2 ;  /* 0x000000ffff0d0224 */ /* 0x000fe200078e0002 */
[----:B------:R-:W-:Y:S06]  /*0730*/  BRA `(.L_x_53) ;  /* 0x0000000000147947 */ /* 0x000fec0003800000 */
.L_x_55:
[----:B------:R-:W-:Y:S01]  /*0740*/  LOP3.LUT R13, R3, 0x80000, RZ, 0xfc, !PT ;  /* 0x00080000030d7812 */ /* 0x000fe200078efcff */
[----:B------:R-:W-:Y:S01]  /*0750*/  IMAD.MOV.U32 R12, RZ, RZ, R2 ;  /* 0x000000ffff0c7224 */ /* 0x000fe200078e0002 */
[----:B------:R-:W-:Y:S06]  /*0760*/  BRA `(.L_x_53) ;  /* 0x0000000000087947 */ /* 0x000fec0003800000 */
.L_x_54:
[----:B------:R-:W-:Y:S01]  /*0770*/  LOP3.LUT R13, R11, 0x80000, RZ, 0xfc, !PT ;  /* 0x000800000b0d7812 */ /* 0x000fe200078efcff */
[----:B------:R-:W-:-:S07]  /*0780*/  IMAD.MOV.U32 R12, RZ, RZ, R10 ;  /* 0x000000ffff0c7224 */ /* 0x000fce00078e000a */
.L_x_53:
[----:B------:R-:W-:Y:S05]  /*0790*/  BSYNC.RECONVERGENT B1 ;  /* 0x0000000000017941 */ /* 0x000fea0003800200 */
.L_x_51:
[----:B------:R-:W-:Y:S02]  /*07a0*/  IMAD.MOV.U32 R2, RZ, RZ, R0 ;  /* 0x000000ffff027224 */ /* 0x000fe400078e0000 */
[----:B------:R-:W-:-:S04]  /*07b0*/  IMAD.MOV.U32 R3, RZ, RZ, 0x0 ;  /* 0x00000000ff037424 */ /* 0x000fc800078e00ff */
[----:B------:R-:W-:Y:S05]  /*07c0*/  RET.REL.NODEC R2 `(_Z7SoftmaxPddi) ;  /* 0xfffffff8020c7950 */ /* 0x000fea0003c3ffff */
.L_x_56:
        /* <DEDUP_REMOVED lines=11> */
.L_x_77:


//--------------------- .text._Z11ExponentialPdi  --------------------------
	.section	.text._Z11ExponentialPdi,"ax",@progbits
	.align	128
        .global         _Z11ExponentialPdi
        .type           _Z11ExponentialPdi,@function
        .size           _Z11ExponentialPdi,(.L_x_88 - _Z11ExponentialPdi)
        .other          _Z11ExponentialPdi,@"STO_CUDA_ENTRY STV_DEFAULT"
_Z11ExponentialPdi:
.text._Z11ExponentialPdi:
[----:B------:R-:W-:Y:S01]  /*0000*/  LDC R1, c[0x0][0x37c] ;  /* 0x0000df00ff017b82 */ /* 0x000fe20000000800 */
[----:B------:R-:W0:Y:S01]  /*0010*/  S2R R0, SR_CTAID.X ;  /* 0x0000000000007919 */ /* 0x000e220000002500 */
[----:B------:R-:W0:Y:S01]  /*0020*/  LDCU UR6, c[0x0][0x360] ;  /* 0x00006c00ff0677ac */ /* 0x000e220008000800 */
[----:B------:R-:W-:Y:S01]  /*0030*/  BSSY.RECONVERGENT B0, `(.L_x_57) ;  /* 0x0000046000007945 */ /* 0x000fe20003800200 */
[----:B------:R-:W0:Y:S01]  /*0040*/  S2R R3, SR_TID.X ;  /* 0x0000000000037919 */ /* 0x000e220000002100 */
[----:B------:R-:W1:Y:S01]  /*0050*/  LDCU UR7, c[0x0][0x388] ;  /* 0x00007100ff0777ac */ /* 0x000e620008000800 */
[----:B------:R-:W2:Y:S01]  /*0060*/  LDCU.64 UR4, c[0x0][0x358] ;  /* 0x00006b00ff0477ac */ /* 0x000ea20008000a00 */
[----:B0-----:R-:W-:-:S05]  /*0070*/  IMAD R0, R0, UR6, R3 ;  /* 0x0000000600007c24 */ /* 0x001fca000f8e0203 */
[----:B-1----:R-:W-:-:S13]  /*0080*/  ISETP.GE.AND P0, PT, R0, UR7, PT ;  /* 0x0000000700007c0c */ /* 0x002fda000bf06270 */
[----:B--2---:R-:W-:Y:S05]  /*0090*/  @P0 BRA `(.L_x_58) ;  /* 0x0000000000fc0947 */ /* 0x004fea0003800000 */
[----:B------:R-:W0:Y:S02]  /*00a0*/  LDC.64 R2, c[0x0][0x380] ;  /* 0x0000e000ff027b82 */ /* 0x000e240000000a00 */
[----:B0-----:R-:W-:-:S05]  /*00b0*/  IMAD.WIDE R2, R0, 0x8, R2 ;  /* 0x0000000800027825 */ /* 0x001fca00078e0202 */
[----:B------:R-:W2:Y:S01]  /*00c0*/  LDG.E.64 R4, desc[UR4][R2.64] ;  /* 0x0000000402047981 */ /* 0x000ea2000c1e1b00 */
[----:B------:R-:W-:Y:S01]  /*00d0*/  IMAD.MOV.U32 R6, RZ, RZ, 0x652b82fe ;  /* 0x652b82feff067424 */ /* 0x000fe200078e00ff */
[----:B------:R-:W-:Y:S01]  /*00e0*/  UMOV UR6, 0xfefa39ef ;  /* 0xfefa39ef00067882 */ /* 0x000fe20000000000 */
[----:B------:R-:W-:Y:S01]  /*00f0*/  IMAD.MOV.U32 R7, RZ, RZ, 0x3ff71547 ;  /* 0x3ff71547ff077424 */ /* 0x000fe200078e00ff */
[----:B------:R-:W-:Y:S01]  /*0100*/  UMOV UR7, 0x3fe62e42 ;  /* 0x3fe62e4200077882 */ /* 0x000fe20000000000 */
[----:B------:R-:W-:Y:S04]  /*0110*/  BSSY.RECONVERGENT B1, `(.L_x_59) ;  /* 0x0000036000017945 */ /* 0x000fe80003800200 */
[----:B--2---:R-:W-:Y:S01]  /*0120*/  DFMA R6, R4, R6, 6.75539944105574400000e+15 ;  /* 0x433800000406742b */ /* 0x004fe20000000006 */
[----:B------:R-:W-:-:S07]  /*0130*/  FSETP.GEU.AND P0, PT, |R5|, 4.1917929649353027344, PT ;  /* 0x4086232b0500780b */ /* 0x000fce0003f0e200 */
[----:B------:R-:W-:-:S08]  /*0140*/  DADD R8, R6, -6.75539944105574400000e+15 ;  /* 0xc338000006087429 */ /* 0x000fd00000000000 */
[----:B------:R-:W-:Y:S01]  /*0150*/  DFMA R10, R8, -UR6, R4 ;  /* 0x80000006080a7c2b */ /* 0x000fe20008000004 */
[----:B------:R-:W-:Y:S01]  /*0160*/  UMOV UR6, 0x3b39803f ;  /* 0x3b39803f00067882 */ /* 0x000fe20000000000 */
[----:B------:R-:W-:-:S06]  /*0170*/  UMOV UR7, 0x3c7abc9e ;  /* 0x3c7abc9e00077882 */ /* 0x000fcc0000000000 */
[----:B------:R-:W-:Y:S01]  /*0180*/  DFMA R8, R8, -UR6, R10 ;  /* 0x8000000608087c2b */ /* 0x000fe2000800000a */
[----:B------:R-:W-:Y:S01]  /*0190*/  UMOV UR6, 0x69ce2bdf ;  /* 0x69ce2bdf00067882 */ /* 0x000fe20000000000 */
[----:B------:R-:W-:Y:S01]  /*01a0*/  IMAD.MOV.U32 R10, RZ, RZ, -0x35dec16 ;  /* 0xfca213eaff0a7424 */ /* 0x000fe200078e00ff */
[----:B------:R-:W-:Y:S01]  /*01b0*/  UMOV UR7, 0x3e5ade15 ;  /* 0x3e5ade1500077882 */ /* 0x000fe20000000000 */
[----:B------:R-:W-:-:S06]  /*01c0*/  IMAD.MOV.U32 R11, RZ, RZ, 0x3e928af3 ;  /* 0x3e928af3ff0b7424 */ /* 0x000fcc00078e00ff */
[----:B------:R-:W-:Y:S01]  /*01d0*/  DFMA R10, R8, UR6, R10 ;  /* 0x00000006080a7c2b */ /* 0x000fe2000800000a */
[----:B------:R-:W-:Y:S01]  /*01e0*/  UMOV UR6, 0x62401315 ;  /* 0x6240131500067882 */ /* 0x000fe20000000000 */
[----:B------:R-:W-:-:S06]  /*01f0*/  UMOV UR7, 0x3ec71dee ;  /* 0x3ec71dee00077882 */ /* 0x000fcc0000000000 */
[----:B------:R-:W-:Y:S01]  /*0200*/  DFMA R10, R8, R10, UR6 ;  /* 0x00000006080a7e2b */ /* 0x000fe2000800000a */
        /* <DEDUP_REMOVED lines=20> */
[----:B------:R-:W-:-:S08]  /*0350*/  DFMA R10, R8, R10, UR6 ;  /* 0x00000006080a7e2b */ /* 0x000fd0000800000a */
[----:B------:R-:W-:-:S08]  /*0360*/  DFMA R10, R8, R10, 1 ;  /* 0x3ff00000080a742b */ /* 0x000fd0000000000a */
[----:B------:R-:W-:-:S10]  /*0370*/  DFMA R10, R8, R10, 1 ;  /* 0x3ff00000080a742b */ /* 0x000fd4000000000a */
[----:B------:R-:W-:Y:S01]  /*0380*/  LEA R9, R6, R11, 0x14 ;  /* 0x0000000b06097211 */ /* 0x000fe200078ea0ff */
[----:B------:R-:W-:Y:S01]  /*0390*/  IMAD.MOV.U32 R8, RZ, RZ, R10 ;  /* 0x000000ffff087224 */ /* 0x000fe200078e000a */
[----:B------:R-:W-:Y:S06]  /*03a0*/  @!P0 BRA `(.L_x_60) ;  /* 0x0000000000308947 */ /* 0x000fec0003800000 */
[----:B------:R-:W-:Y:S01]  /*03b0*/  FSETP.GEU.AND P1, PT, |R5|, 4.2275390625, PT ;  /* 0x408748000500780b */ /* 0x000fe20003f2e200 */
[C---:B------:R-:W-:Y:S02]  /*03c0*/  DADD R8, R4.reuse, +INF ;  /* 0x7ff0000004087429 */ /* 0x040fe40000000000 */
[----:B------:R-:W-:-:S08]  /*03d0*/  DSETP.GEU.AND P0, PT, R4, RZ, PT ;  /* 0x000000ff0400722a */ /* 0x000fd00003f0e000 */
[----:B------:R-:W-:Y:S02]  /*03e0*/  FSEL R8, R8, RZ, P0 ;  /* 0x000000ff08087208 */ /* 0x000fe40000000000 */
[----:B------:R-:W-:Y:S02]  /*03f0*/  @!P1 LEA.HI R7, R6, R6, RZ, 0x1 ;  /* 0x0000000606079211 */ /* 0x000fe400078f08ff */
[----:B------:R-:W-:Y:S02]  /*0400*/  FSEL R9, R9, RZ, P0 ;  /* 0x000000ff09097208 */ /* 0x000fe40000000000 */
[----:B------:R-:W-:-:S04]  /*0410*/  @!P1 SHF.R.S32.HI R7, RZ, 0x1, R7 ;  /* 0x00000001ff079819 */ /* 0x000fc80000011407 */
[----:B------:R-:W-:Y:S01]  /*0420*/  @!P1 LEA R11, R7, R11, 0x14 ;  /* 0x0000000b070b9211 */ /* 0x000fe200078ea0ff */
[----:B------:R-:W-:-:S05]  /*0430*/  @!P1 IMAD.IADD R4, R6, 0x1, -R7 ;  /* 0x0000000106049824 */ /* 0x000fca00078e0a07 */
[----:B------:R-:W-:Y:S01]  /*0440*/  @!P1 LEA R5, R4, 0x3ff00000, 0x14 ;  /* 0x3ff0000004059811 */ /* 0x000fe200078ea0ff */
[----:B------:R-:W-:-:S06]  /*0450*/  @!P1 IMAD.MOV.U32 R4, RZ, RZ, RZ ;  /* 0x000000ffff049224 */ /* 0x000fcc00078e00ff */
[----:B------:R-:W-:-:S11]  /*0460*/  @!P1 DMUL R8, R10, R4 ;  /* 0x000000040a089228 */ /* 0x000fd60000000000 */
.L_x_60:
[----:B------:R-:W-:Y:S05]  /*0470*/  BSYNC.RECONVERGENT B1 ;  /* 0x0000000000017941 */ /* 0x000fea0003800200 */
.L_x_59:
[----:B------:R0:W-:Y:S02]  /*0480*/  STG.E.64 desc[UR4][R2.64], R8 ;  /* 0x0000000802007986 */ /* 0x0001e4000c101b04 */
.L_x_58:
[----:B------:R-:W-:Y:S05]  /*0490*/  BSYNC.RECONVERGENT B0 ;  /* 0x0000000000007941 */ /* 0x000fea0003800200 */
.L_x_57:
[----:B------:R-:W-:-:S13]  /*04a0*/  ISETP.NE.AND P0, PT, R0, RZ, PT ;  /* 0x000000ff0000720c */ /* 0x000fda0003f05270 */
[----:B------:R-:W-:Y:S05]  /*04b0*/  @P0 EXIT ;  /* 0x000000000000094d */ /* 0x000fea0003800000 */
[----:B0-----:R-:W0:Y:S02]  /*04c0*/  LDC.64 R2, c[0x0][0x380] ;  /* 0x0000e000ff027b82 */ /* 0x001e240000000a00 */
[----:B0-----:R-:W-:Y:S01]  /*04d0*/  STG.E.64 desc[UR4][R2.64], RZ ;  /* 0x000000ff02007986 */ /* 0x001fe2000c101b04 */
[----:B------:R-:W-:Y:S05]  /*04e0*/  EXIT ;  /* 0x000000000000794d */ /* 0x000fea0003800000 */
.L_x_61:
        /* <DEDUP_REMOVED lines=9> */
.L_x_88:


//--------------------- .text._Z7SigmoidPdi       --------------------------
	.section	.text._Z7SigmoidPdi,"ax",@progbits
	.align	128
        .global         _Z7SigmoidPdi
        .type           _Z7SigmoidPdi,@function
        .size           _Z7SigmoidPdi,(.L_x_78 - _Z7SigmoidPdi)
        .other          _Z7SigmoidPdi,@"STO_CUDA_ENTRY STV_DEFAULT"
_Z7SigmoidPdi:
.text._Z7SigmoidPdi:
        /* <DEDUP_REMOVED lines=18> */
[----:B--2---:R-:W-:Y:S02]  /*0120*/  DFMA R6, R4, -R6, 6.75539944105574400000e+15 ;  /* 0x433800000406742b */ /* 0x004fe40000000806 */
[----:B------:R-:W-:-:S06]  /*0130*/  DADD R12, -RZ, -R4 ;  /* 0x00000000ff0c7229 */ /* 0x000fcc0000000904 */
[----:B------:R-:W-:-:S04]  /*0140*/  DADD R8, R6, -6.75539944105574400000e+15 ;  /* 0xc338000006087429 */ /* 0x000fc80000000000 */
[----:B------:R-:W-:-:S04]  /*0150*/  FSETP.GEU.AND P0, PT, |R13|, 4.1917929649353027344, PT ;  /* 0x4086232b0d00780b */ /* 0x000fc80003f0e200 */
[----:B------:R-:W-:Y:S01]  /*0160*/  DFMA R10, R8, -UR6, -R4 ;  /* 0x80000006080a7c2b */ /* 0x000fe20008000804 */
        /* <DEDUP_REMOVED lines=38> */
[C---:B------:R-:W-:Y:S02]  /*03d0*/  DADD R8, -R4.reuse, +INF ;  /* 0x7ff0000004087429 */ /* 0x040fe40000000100 */
[----:B------:R-:W-:-:S08]  /*03e0*/  DSETP.GT.AND P0, PT, R4, RZ, PT ;  /* 0x000000ff0400722a */ /* 0x000fd00003f04000 */
[----:B------:R-:W-:Y:S02]  /*03f0*/  FSEL R8, R8, RZ, !P0 ;  /* 0x000000ff08087208 */ /* 0x000fe40004000000 */
[----:B------:R-:W-:Y:S02]  /*0400*/  @!P1 LEA.HI R7, R6, R6, RZ, 0x1 ;  /* 0x0000000606079211 */ /* 0x000fe400078f08ff */
[----:B------:R-:W-:Y:S02]  /*0410*/  FSEL R9, R9, RZ, !P0 ;  /* 0x000000ff09097208 */ /* 0x000fe40004000000 */
[----:B------:R-:W-:-:S05]  /*0420*/  @!P1 SHF.R.S32.HI R7, RZ, 0x1, R7 ;  /* 0x00000001ff079819 */ /* 0x000fca0000011407 */
[----:B------:R-:W-:Y:S02]  /*0430*/  @!P1 IMAD.IADD R4, R6, 0x1, -R7 ;  /* 0x0000000106049824 */ /* 0x000fe400078e0a07 */
[----:B------:R-:W-:-:S03]  /*0440*/  @!P1 IMAD R11, R7, 0x100000, R11 ;  /* 0x00100000070b9824 */ /* 0x000fc600078e020b */
[----:B------:R-:W-:Y:S02]  /*0450*/  @!P1 LEA R5, R4, 0x3ff00000, 0x14 ;  /* 0x3ff0000004059811 */ /* 0x000fe400078ea0ff */
[----:B------:R-:W-:-:S06]  /*0460*/  @!P1 MOV R4, RZ ;  /* 0x000000ff00049202 */ /* 0x000fcc0000000f00 */
[----:B------:R-:W-:-:S11]  /*0470*/  @!P1 DMUL R8, R10, R4 ;  /* 0x000000040a089228 */ /* 0x000fd60000000000 */
.L_x_65:
[----:B------:R-:W-:Y:S05]  /*0480*/  BSYNC.RECONVERGENT B1 ;  /* 0x0000000000017941 */ /* 0x000fea0003800200 */
.L_x_64:
[----:B------:R-:W-:Y:S01]  /*0490*/  DADD R10, R8, 1 ;  /* 0x3ff00000080a7429 */ /* 0x000fe20000000000 */
[----:B------:R-:W-:Y:S05]  /*04a0*/  BSSY.RECONVERGENT B1, `(.L_x_66) ;  /* 0x000000e000017945 */ /* 0x000fea0003800200 */
[----:B------:R-:W0:Y:S04]  /*04b0*/  MUFU.RCP64H R5, R11 ;  /* 0x0000000b00057308 */ /* 0x000e280000001800 */
[----:B------:R-:W-:-:S05]  /*04c0*/  VIADD R4, R11, 0x300402 ;  /* 0x003004020b047836 */ /* 0x000fca0000000000 */
[----:B------:R-:W-:Y:S01]  /*04d0*/  FSETP.GEU.AND P0, PT, |R4|, 5.8789094863358348022e-39, PT ;  /* 0x004004020400780b */ /* 0x000fe20003f0e200 */
[----:B0-----:R-:W-:-:S08]  /*04e0*/  DFMA R6, -R10, R4, 1 ;  /* 0x3ff000000a06742b */ /* 0x001fd00000000104 */
[----:B------:R-:W-:-:S08]  /*04f0*/  DFMA R6, R6, R6, R6 ;  /* 0x000000060606722b */ /* 0x000fd00000000006 */
[----:B------:R-:W-:-:S08]  /*0500*/  DFMA R6, R4, R6, R4 ;  /* 0x000000060406722b */ /* 0x000fd00000000004 */
[----:B------:R-:W-:-:S08]  /*0510*/  DFMA R8, -R10, R6, 1 ;  /* 0x3ff000000a08742b */ /* 0x000fd00000000106 */
[----:B------:R-:W-:Y:S01]  /*0520*/  DFMA R6, R6, R8, R6 ;  /* 0x000000080606722b */ /* 0x000fe20000000006 */
[----:B------:R-:W-:Y:S10]  /*0530*/  @P0 BRA `(.L_x_67) ;  /* 0x0000000000100947 */ /* 0x000ff40003800000 */
[----:B------:R-:W-:-:S05]  /*0540*/  LOP3.LUT R4, R11, 0x7fffffff, RZ, 0xc0, !PT ;  /* 0x7fffffff0b047812 */ /* 0x000fca00078ec0ff */
[----:B------:R-:W-:Y:S01]  /*0550*/  VIADD R5, R4, 0xfff00000 ;  /* 0xfff0000004057836 */ /* 0x000fe20000000000 */
[----:B------:R-:W-:-:S07]  /*0560*/  MOV R4, 0x580 ;  /* 0x0000058000047802 */ /* 0x000fce0000000f00 */
[----:B------:R-:W-:Y:S05]  /*0570*/  CALL.REL.NOINC `($__internal_1_$__cuda_sm20_dblrcp_rn_slowpath_v3) ;  /* 0x0000000000287944 */ /* 0x000fea0003c00000 */
.L_x_67:
[----:B------:R-:W-:Y:S05]  /*0580*/  BSYNC.RECONVERGENT B1 ;  /* 0x0000000000017941 */ /* 0x000fea0003800200 */
.L_x_66:
[----:B------:R0:W-:Y:S02]  /*0590*/  STG.E.64 desc[UR4][R2.64], R6 ;  /* 0x0000000602007986 */ /* 0x0001e4000c101b04 */
.L_x_63:
[----:B------:R-:W-:Y:S05]  /*05a0*/  BSYNC.RECONVERGENT B0 ;  /* 0x0000000000007941 */ /* 0x000fea0003800200 */
.L_x_62:
[----:B------:R-:W-:-:S13]  /*05b0*/  ISETP.NE.AND P0, PT, R0, RZ, PT ;  /* 0x000000ff0000720c */ /* 0x000fda0003f05270 */
[----:B------:R-:W-:Y:S05]  /*05c0*/  @P0 EXIT ;  /* 0x000000000000094d */ /* 0x000fea0003800000 */
[----:B0-----:R-:W0:Y:S01]  /*05d0*/  LDC.64 R2, c[0x0][0x380] ;  /* 0x0000e000ff027b82 */ /* 0x001e220000000a00 */
[----:B------:R-:W-:Y:S02]  /*05e0*/  HFMA2 R5, -RZ, RZ, 1.984375, 0 ;  /* 0x3ff00000ff057431 */ /* 0x000fe400000001ff */
[----:B------:R-:W-:-:S05]  /*05f0*/  IMAD.MOV.U32 R4, RZ, RZ, 0x0 ;  /* 0x00000000ff047424 */ /* 0x000fca00078e00ff */
[----:B0-----:R-:W-:Y:S01]  /*0600*/  STG.E.64 desc[UR4][R2.64], R4 ;  /* 0x0000000402007986 */ /* 0x001fe2000c101b04 */
[----:B------:R-:W-:Y:S05]  /*0610*/  EXIT ;  /* 0x000000000000794d */ /* 0x000fea0003800000 */
        .weak           $__internal_1_$__cuda_sm20_dblrcp_rn_slowpath_v3
        .type           $__internal_1_$__cuda_sm20_dblrcp_rn_slowpath_v3,@function
        .size           $__internal_1_$__cuda_sm20_dblrcp_rn_slowpath_v3,(.L_x_78 - $__internal_1_$__cuda_sm20_dblrcp_rn_slowpath_v3)
$__internal_1_$__cuda_sm20_dblrcp_rn_slowpath_v3:
[----:B------:R-:W-:Y:S01]  /*0620*/  IMAD.MOV.U32 R6, RZ, RZ, R10 ;  /* 0x000000ffff067224 */ /* 0x000fe200078e000a */
[----:B------:R-:W-:Y:S01]  /*0630*/  BSSY.RECONVERGENT B2, `(.L_x_68) ;  /* 0x0000026000027945 */ /* 0x000fe20003800200 */
[----:B------:R-:W-:-:S06]  /*0640*/  IMAD.MOV.U32 R7, RZ, RZ, R11 ;  /* 0x000000ffff077224 */ /* 0x000fcc00078e000b */
[----:B------:R-:W-:-:S14]  /*0650*/  DSETP.GTU.AND P0, PT, |R6|, +INF , PT ;  /* 0x7ff000000600742a */ /* 0x000fdc0003f0c200 */
[----:B------:R-:W-:Y:S05]  /*0660*/  @P0 BRA `(.L_x_69) ;  /* 0x0000000000800947 */ /* 0x000fea0003800000 */
[----:B------:R-:W-:-:S05]  /*0670*/  LOP3.LUT R10, R11, 0x7fffffff, RZ, 0xc0, !PT ;  /* 0x7fffffff0b0a7812 */ /* 0x000fca00078ec0ff */
[----:B------:R-:W-:-:S05]  /*0680*/  VIADD R8, R10, 0xffffffff ;  /* 0xffffffff0a087836 */ /* 0x000fca0000000000 */
[----:B------:R-:W-:-:S13]  /*0690*/  ISETP.GE.U32.AND P0, PT, R8, 0x7fefffff, PT ;  /* 0x7fefffff0800780c */ /* 0x000fda0003f06070 */
[----:B------:R-:W-:Y:S02]  /*06a0*/  @P0 LOP3.LUT R9, R7, 0x7ff00000, RZ, 0x3c, !PT ;  /* 0x7ff0000007090812 */ /* 0x000fe400078e3cff */
[----:B------:R-:W-:Y:S01]  /*06b0*/  @P0 MOV R8, RZ ;  /* 0x000000ff00080202 */ /* 0x000fe20000000f00 */
[----:B------:R-:W-:Y:S06]  /*06c0*/  @P0 BRA `(.L_x_70) ;  /* 0x0000000000700947 */ /* 0x000fec0003800000 */
[----:B------:R-:W-:-:S13]  /*06d0*/  ISETP.GE.U32.AND P0, PT, R10, 0x1000001, PT ;  /* 0x010000010a00780c */ /* 0x000fda0003f06070 */
[----:B------:R-:W-:Y:S05]  /*06e0*/  @!P0 BRA `(.L_x_71) ;  /* 0x0000000000388947 */ /* 0x000fea0003800000 */
[----:B------:R-:W-:Y:S02]  /*06f0*/  VIADD R9, R7, 0xc0200000 ;  /* 0xc020000007097836 */ /* 0x000fe40000000000 */
[----:B------:R-:W-:Y:S02]  /*0700*/  IMAD.MOV.U32 R8, RZ, RZ, R6 ;  /* 0x000000ffff087224 */ /* 0x000fe400078e0006 */
[----:B------:R-:W0:Y:S01]  /*0710*/  MUFU.RCP64H R11, R9 ;  /* 0x00000009000b7308 */ /* 0x000e220000001800 */
[----:B------:R-:W-:-:S06]  /*0720*/  IMAD.MOV.U32 R10, RZ, RZ, R5 ;  /* 0x000000ffff0a7224 */ /* 0x000fcc00078e0005 */
[----:B0-----:R-:W-:-:S08]  /*0730*/  DFMA R12, -R8, R10, 1 ;  /* 0x3ff00000080c742b */ /* 0x001fd0000000010a */
[----:B------:R-:W-:-:S08]  /*0740*/  DFMA R12, R12, R12, R12 ;  /* 0x0000000c0c0c722b */ /* 0x000fd0000000000c */
[----:B------:R-:W-:-:S08]  /*0750*/  DFMA R12, R10, R12, R10 ;  /* 0x0000000c0a0c722b */ /* 0x000fd0000000000a */
[----:B------:R-:W-:-:S08]  /*0760*/  DFMA R10, -R8, R12, 1 ;  /* 0x3ff00000080a742b */ /* 0x000fd0000000010c */
[----:B------:R-:W-:-:S08]  /*0770*/  DFMA R10, R12, R10, R12 ;  /* 0x0000000a0c0a722b */ /* 0x000fd0000000000c */
[----:B------:R-:W-:-:S08]  /*0780*/  DMUL R10, R10, 2.2250738585072013831e-308 ;  /* 0x001000000a0a7828 */ /* 0x000fd00000000000 */
[----:B------:R-:W-:-:S08]  /*0790*/  DFMA R6, -R6, R10, 1 ;  /* 0x3ff000000606742b */ /* 0x000fd0000000010a */
[----:B------:R-:W-:-:S08]  /*07a0*/  DFMA R6, R6, R6, R6 ;  /* 0x000000060606722b */ /* 0x000fd00000000006 */
[----:B------:R-:W-:Y:S01]  /*07b0*/  DFMA R8, R10, R6, R10 ;  /* 0x000000060a08722b */ /* 0x000fe2000000000a */
[----:B------:R-:W-:Y:S10]  /*07c0*/  BRA `(.L_x_70) ;  /* 0x0000000000307947 */ /* 0x000ff40003800000 */
.L_x_71:
[----:B------:R-:W-:Y:S01]  /*07d0*/  DMUL R6, R6, 8.11296384146066816958e+31 ;  /* 0x4690000006067828 */ /* 0x000fe20000000000 */
[----:B------:R-:W-:-:S05]  /*07e0*/  MOV R8, R5 ;  /* 0x0000000500087202 */ /* 0x000fca0000000f00 */
[----:B------:R-:W0:Y:S02]  /*07f0*/  MUFU.RCP64H R9, R7 ;  /* 0x0000000700097308 */ /* 0x000e240000001800 */
[----:B0-----:R-:W-:-:S08]  /*0800*/  DFMA R10, -R6, R8, 1 ;  /* 0x3ff00000060a742b */ /* 0x001fd00000000108 */
[----:B------:R-:W-:-:S08]  /*0810*/  DFMA R10, R10, R10, R10 ;  /* 0x0000000a0a0a722b */ /* 0x000fd0000000000a */
[----:B------:R-:W-:-:S08]  /*0820*/  DFMA R10, R8, R10, R8 ;  /* 0x0000000a080a722b */ /* 0x000fd00000000008 */
[----:B------:R-:W-:-:S08]  /*0830*/  DFMA R8, -R6, R10, 1 ;  /* 0x3ff000000608742b */ /* 0x000fd0000000010a */
[----:B------:R-:W-:-:S08]  /*0840*/  DFMA R8, R10, R8, R10 ;  /* 0x000000080a08722b */ /* 0x000fd0000000000a */
[----:B------:R-:W-:Y:S01]  /*0850*/  DMUL R8, R8, 8.11296384146066816958e+31 ;  /* 0x4690000008087828 */ /* 0x000fe20000000000 */
[----:B------:R-:W-:Y:S10]  /*0860*/  BRA `(.L_x_70) ;  /* 0x0000000000087947 */ /* 0x000ff40003800000 */
.L_x_69:
[----:B------:R-:W-:Y:S01]  /*0870*/  LOP3.LUT R9, R7, 0x80000, RZ, 0xfc, !PT ;  /* 0x0008000007097812 */ /* 0x000fe200078efcff */
[----:B------:R-:W-:-:S07]  /*0880*/  IMAD.MOV.U32 R8, RZ, RZ, R6 ;  /* 0x000000ffff087224 */ /* 0x000fce00078e0006 */
.L_x_70:
[----:B------:R-:W-:Y:S05]  /*0890*/  BSYNC.RECONVERGENT B2 ;  /* 0x0000000000027941 */ /* 0x000fea0003800200 */
.L_x_68:
[----:B------:R-:W-:Y:S01]  /*08a0*/  IMAD.MOV.U32 R5, RZ, RZ, 0x0 ;  /* 0x00000000ff057424 */ /* 0x000fe200078e00ff */
[----:B------:R-:W-:Y:S01]  /*08b0*/  MOV R7, R9 ;  /* 0x0000000900077202 */ /* 0x000fe20000000f00 */
[----:B------:R-:W-:Y:S02]  /*08c0*/  IMAD.MOV.U32 R6, RZ, RZ, R8 ;  /* 0x000000ffff067224 */ /* 0x000fe400078e0008 */
[----:B------:R-:W-:Y:S05]  /*08d0*/  RET.REL.NODEC R4 `(_Z7SigmoidPdi) ;  /* 0xfffffff404c87950 */ /* 0x000fea0003c3ffff */
.L_x_72:
        /* <DEDUP_REMOVED lines=10> */
.L_x_78:


//--------------------- .text._Z12UpdateWeightPdS_S_iid --------------------------
	.section	.text._Z12UpdateWeightPdS_S_iid,"ax",@progbits
	.align	128
        .global         _Z12UpdateWeightPdS_S_iid
        .type           _Z12UpdateWeightPdS_S_iid,@function
        .size           _Z12UpdateWeightPdS_S_iid,(.L_x_90 - _Z12UpdateWeightPdS_S_iid)
        .other          _Z12UpdateWeightPdS_S_iid,@"STO_CUDA_ENTRY STV_DEFAULT"
_Z12UpdateWeightPdS_S_iid:
.text._Z12UpdateWeightPdS_S_iid:
        /* <DEDUP_REMOVED lines=8> */
[----:B------:R-:W0:Y:S01]  /*0080*/  LDC R9, c[0x0][0x398] ;  /* 0x0000e600ff097b82 */ /* 0x000e220000000800 */
[----:B------:R-:W-:Y:S01]  /*0090*/  IABS R7, R0 ;  /* 0x0000000000077213 */ /* 0x000fe20000000000 */
[----:B------:R-:W1:Y:S01]  /*00a0*/  LDCU.64 UR4, c[0x0][0x358] ;  /* 0x00006b00ff0477ac */ /* 0x000e620008000a00 */
[----:B------:R-:W2:Y:S05]  /*00b0*/  LDCU.64 UR6, c[0x0][0x3a0] ;  /* 0x00007400ff0677ac */ /* 0x000eaa0008000a00 */
[----:B------:R-:W3:Y:S01]  /*00c0*/  LDC.64 R10, c[0x0][0x390] ;  /* 0x0000e400ff0a7b82 */ /* 0x000ee20000000a00 */
[----:B0-----:R-:W-:-:S04]  /*00d0*/  IABS R6, R9 ;  /* 0x0000000900067213 */ /* 0x001fc80000000000 */
[----:B------:R-:W0:Y:S08]  /*00e0*/  I2F.RP R4, R6 ;  /* 0x0000000600047306 */ /* 0x000e300000209400 */
[----:B0-----:R-:W0:Y:S02]  /*00f0*/  MUFU.RCP R4, R4 ;  /* 0x0000000400047308 */ /* 0x001e240000001000 */
[----:B0-----:R-:W-:-:S06]  /*0100*/  IADD3 R2, PT, PT, R4, 0xffffffe, RZ ;  /* 0x0ffffffe04027810 */ /* 0x001fcc0007ffe0ff */
[----:B------:R0:W4:Y:S02]  /*0110*/  F2I.FTZ.U32.TRUNC.NTZ R3, R2 ;  /* 0x0000000200037305 */ /* 0x000124000021f000 */
[----:B0-----:R-:W-:Y:S01]  /*0120*/  IMAD.MOV.U32 R2, RZ, RZ, RZ ;  /* 0x000000ffff027224 */ /* 0x001fe200078e00ff */
[----:B----4-:R-:W-:-:S05]  /*0130*/  IADD3 R5, PT, PT, RZ, -R3, RZ ;  /* 0x80000003ff057210 */ /* 0x010fca0007ffe0ff */
[----:B------:R-:W-:-:S04]  /*0140*/  IMAD R5, R5, R6, RZ ;  /* 0x0000000605057224 */ /* 0x000fc800078e02ff */
[----:B------:R-:W-:Y:S01]  /*0150*/  IMAD.HI.U32 R3, R3, R5, R2 ;  /* 0x0000000503037227 */ /* 0x000fe200078e0002 */
[----:B------:R-:W-:-:S04]  /*0160*/  LOP3.LUT R2, R0, R9, RZ, 0x3c, !PT ;  /* 0x0000000900027212 */ /* 0x000fc800078e3cff */
[----:B------:R-:W-:Y:S01]  /*0170*/  ISETP.GE.AND P1, PT, R2, RZ, PT ;  /* 0x000000ff0200720c */ /* 0x000fe20003f26270 */
[----:B------:R-:W-:-:S05]  /*0180*/  IMAD.HI.U32 R5, R3, R7, RZ ;  /* 0x0000000703057227 */ /* 0x000fca00078e00ff */
[----:B------:R-:W-:-:S05]  /*0190*/  IADD3 R3, PT, PT, -R5, RZ, RZ ;  /* 0x000000ff05037210 */ /* 0x000fca0007ffe1ff */
[----:B------:R-:W-:-:S05]  /*01a0*/  IMAD R3, R6, R3, R7 ;  /* 0x0000000306037224 */ /* 0x000fca00078e0207 */
[----:B------:R-:W-:-:S13]  /*01b0*/  ISETP.GT.U32.AND P2, PT, R6, R3, PT ;  /* 0x000000030600720c */ /* 0x000fda0003f44070 */
[----:B------:R-:W-:Y:S01]  /*01c0*/  @!P2 IMAD.IADD R3, R3, 0x1, -R6 ;  /* 0x000000010303a824 */ /* 0x000fe200078e0a06 */
[----:B------:R-:W-:Y:S02]  /*01d0*/  @!P2 IADD3 R5, PT, PT, R5, 0x1, RZ ;  /* 0x000000010505a810 */ /* 0x000fe40007ffe0ff */
[----:B------:R-:W-:Y:S02]  /*01e0*/  ISETP.NE.AND P2, PT, R9, RZ, PT ;  /* 0x000000ff0900720c */ /* 0x000fe40003f45270 */
[----:B------:R-:W-:Y:S02]  /*01f0*/  ISETP.GE.U32.AND P0, PT, R3, R6, PT ;  /* 0x000000060300720c */ /* 0x000fe40003f06070 */
[----:B------:R-:W0:Y:S08]  /*0200*/  LDC.64 R6, c[0x0][0x380] ;  /* 0x0000e000ff067b82 */ /* 0x000e300000000a00 */
[----:B------:R-:W4:Y:S03]  /*0210*/  LDC.64 R2, c[0x0][0x388] ;  /* 0x0000e200ff027b82 */ /* 0x000f260000000a00 */
[----:B------:R-:W-:-:S05]  /*0220*/  @P0 VIADD R5, R5, 0x1 ;  /* 0x0000000105050836 */ /* 0x000fca0000000000 */
[----:B------:R-:W-:Y:S02]  /*0230*/  @!P1 IADD3 R5, PT, PT, -R5, RZ, RZ ;  /* 0x000000ff05059210 */ /* 0x000fe40007ffe1ff */
[----:B------:R-:W-:-:S05]  /*0240*/  @!P2 LOP3.LUT R5, RZ, R9, RZ, 0x33, !PT ;  /* 0x00000009ff05a212 */ /* 0x000fca00078e33ff */
[----:B------:R-:W-:Y:S02]  /*0250*/  IMAD.MOV R4, RZ, RZ, -R5 ;  /* 0x000000ffff047224 */ /* 0x000fe400078e0a05 */
[----:B0-----:R-:W-:-:S04]  /*0260*/  IMAD.WIDE R6, R5, 0x8, R6 ;  /* 0x0000000805067825 */ /* 0x001fc800078e0206 */
[----:B------:R-:W-:Y:S02]  /*0270*/  IMAD R5, R9, R4, R0 ;  /* 0x0000000409057224 */ /* 0x000fe400078e0200 */
[----:B-1----:R-:W2:Y:S01]  /*0280*/  LDG.E.64 R6, desc[UR4][R6.64] ;  /* 0x0000000406067981 */ /* 0x002ea2000c1e1b00 */
[----:B----4-:R-:W-:-:S04]  /*0290*/  IMAD.WIDE R2, R0, 0x8, R2 ;  /* 0x0000000800027825 */ /* 0x010fc800078e0202 */
[----:B---3--:R-:W-:Y:S02]  /*02a0*/  IMAD.WIDE R10, R5, 0x8, R10 ;  /* 0x00000008050a7825 */ /* 0x008fe400078e020a */
[----:B------:R-:W3:Y:S04]  /*02b0*/  LDG.E.64 R4, desc[UR4][R2.64] ;  /* 0x0000000402047981 */ /* 0x000ee8000c1e1b00 */
[----:B------:R-:W3:Y:S01]  /*02c0*/  LDG.E.64 R10, desc[UR4][R10.64] ;  /* 0x000000040a0a7981 */ /* 0x000ee2000c1e1b00 */
[----:B--2---:R-:W-:-:S08]  /*02d0*/  DMUL R8, R6, UR6 ;  /* 0x0000000606087c28 */ /* 0x004fd00008000000 */
[----:B---3--:R-:W-:-:S07]  /*02e0*/  DFMA R4, R8, R10, R4 ;  /* 0x0000000a0804722b */ /* 0x008fce0000000004 */
[----:B------:R-:W-:Y:S01]  /*02f0*/  STG.E.64 desc[UR4][R2.64], R4 ;  /* 0x0000000402007986 */ /* 0x000fe2000c101b04 */
[----:B------:R-:W-:Y:S05]  /*0300*/  EXIT ;  /* 0x000000000000794d */ /* 0x000fea0003800000 */
.L_x_73:
        /* <DEDUP_REMOVED lines=15> */
.L_x_90:


//--------------------- .text._Z19GetHiddenLayerDeltaPdS_S_S_i --------------------------
	.section	.text._Z19GetHiddenLayerDeltaPdS_S_S_i,"ax",@progbits
	.align	128
        .global         _Z19GetHiddenLayerDeltaPdS_S_S_i
        .type           _Z19GetHiddenLayerDeltaPdS_S_S_i,@function
        .size           _Z19GetHiddenLayerDeltaPdS_S_S_i,(.L_x_91 - _Z19GetHiddenLayerDeltaPdS_S_S_i)
        .other          _Z19GetHiddenLayerDeltaPdS_S_S_i,@"STO_CUDA_ENTRY STV_DEFAULT"
_Z19GetHiddenLayerDeltaPdS_S_S_i:
.text._Z19GetHiddenLayerDeltaPdS_S_S_i:
        /* <DEDUP_REMOVED lines=9> */
[----:B------:R-:W1:Y:S07]  /*0090*/  LDCU.64 UR4, c[0x0][0x358] ;  /* 0x00006b00ff0477ac */ /* 0x000e6e0008000a00 */
[----:B------:R-:W2:Y:S08]  /*00a0*/  LDC.64 R10, c[0x0][0x390] ;  /* 0x0000e400ff0a7b82 */ /* 0x000eb00000000a00 */
[----:B------:R-:W3:Y:S08]  /*00b0*/  LDC.64 R6, c[0x0][0x380] ;  /* 0x0000e000ff067b82 */ /* 0x000ef00000000a00 */
[----:B------:R-:W4:Y:S01]  /*00c0*/  LDC.64 R12, c[0x0][0x398] ;  /* 0x0000e600ff0c7b82 */ /* 0x000f220000000a00 */
[----:B0-----:R-:W-:-:S06]  /*00d0*/  IMAD.WIDE R2, R5, 0x8, R2 ;  /* 0x0000000805027825 */ /* 0x001fcc00078e0202 */
[----:B-1----:R-:W5:Y:S01]  /*00e0*/  LDG.E.64 R2, desc[UR4][R2.64] ;  /* 0x0000000402027981 */ /* 0x002f62000c1e1b00 */
[----:B--2---:R-:W-:-:S06]  /*00f0*/  IMAD.WIDE R10, R5, 0x8, R10 ;  /* 0x00000008050a7825 */ /* 0x004fcc00078e020a */
[----:B------:R-:W2:Y:S01]  /*0100*/  LDG.E.64 R10, desc[UR4][R10.64] ;  /* 0x000000040a0a7981 */ /* 0x000ea2000c1e1b00 */
[----:B---3--:R-:W-:-:S05]  /*0110*/  IMAD.WIDE R6, R5, 0x8, R6 ;  /* 0x0000000805067825 */ /* 0x008fca00078e0206 */
[----:B------:R-:W2:Y:S04]  /*0120*/  LDG.E.64 R8, desc[UR4][R6.64] ;  /* 0x0000000406087981 */ /* 0x000ea8000c1e1b00 */
[----:B----4-:R-:W2:Y:S01]  /*0130*/  LDG.E.64 R12, desc[UR4][R12.64] ;  /* 0x000000040c0c7981 */ /* 0x010ea2000c1e1b00 */
[----:B-----5:R-:W-:-:S08]  /*0140*/  DADD R4, -R2, 1 ;  /* 0x3ff0000002047429 */ /* 0x020fd00000000100 */
[----:B------:R-:W-:Y:S02]  /*0150*/  DMUL R4, R2, R4 ;  /* 0x0000000402047228 */ /* 0x000fe40000000000 */
[----:B--2---:R-:W-:-:S08]  /*0160*/  DFMA R8, -R10, R12, R8 ;  /* 0x0000000c0a08722b */ /* 0x004fd00000000108 */
[----:B------:R-:W-:-:S07]  /*0170*/  DMUL R4, R4, R8 ;  /* 0x0000000804047228 */ /* 0x000fce0000000000 */
[----:B------:R-:W-:Y:S01]  /*0180*/  STG.E.64 desc[UR4][R6.64], R4 ;  /* 0x0000000406007986 */ /* 0x000fe2000c101b04 */
[----:B------:R-:W-:Y:S05]  /*0190*/  EXIT ;  /* 0x000000000000794d */ /* 0x000fea0003800000 */
.L_x_74:
        /* <DEDUP_REMOVED lines=14> */
.L_x_91:


//--------------------- .text._Z19GetOutputLayerDeltaPdS_S_i --------------------------
	.section	.text._Z19GetOutputLayerDeltaPdS_S_i,"ax",@progbits
	.align	128
        .global         _Z19GetOutputLayerDeltaPdS_S_i
        .type           _Z19GetOutputLayerDeltaPdS_S_i,@function
        .size           _Z19GetOutputLayerDeltaPdS_S_i,(.L_x_92 - _Z19GetOutputLayerDeltaPdS_S_i)
        .other          _Z19GetOutputLayerDeltaPdS_S_i,@"STO_CUDA_ENTRY STV_DEFAULT"
_Z19GetOutputLayerDeltaPdS_S_i:
.text._Z19GetOutputLayerDeltaPdS_S_i:
        /* <DEDUP_REMOVED lines=9> */
[----:B------:R-:W0:Y:S02]  /*0090*/  LDCU.64 UR4, c[0x0][0x358] ;  /* 0x00006b00ff0477ac */ /* 0x000e240008000a00 */
[----:B0-----:R-:W2:Y:S01]  /*00a0*/  LDG.E.64 R4, desc[UR4][R4.64] ;  /* 0x0000000404047981 */ /* 0x001ea2000c1e1b00 */
[----:B------:R-:W2:Y:S02]  /*00b0*/  I2F.F64 R2, R9 ;  /* 0x0000000900027312 */ /* 0x000ea40000201c00 */
[----:B--2---:R-:W-:-:S14]  /*00c0*/  DSETP.NEU.AND P0, PT, R4, R2, PT ;  /* 0x000000020400722a */ /* 0x004fdc0003f0d000 */
[----:B------:R-:W-:Y:S05]  /*00d0*/  @!P0 BRA `(.L_x_75) ;  /* 0x0000000000208947 */ /* 0x000fea0003800000 */
[----:B------:R-:W0:Y:S08]  /*00e0*/  LDC.64 R2, c[0x0][0x380] ;  /* 0x0000e000ff027b82 */ /* 0x000e300000000a00 */
[----:B------:R-:W1:Y:S01]  /*00f0*/  LDC.64 R6, c[0x0][0x388] ;  /* 0x0000e200ff067b82 */ /* 0x000e620000000a00 */
[----:B0-----:R-:W-:-:S06]  /*0100*/  IMAD.WIDE R2, R9, 0x8, R2 ;  /* 0x0000000809027825 */ /* 0x001fcc00078e0202 */
[----:B------:R-:W2:Y:S01]  /*0110*/  LDG.E.64 R2, desc[UR4][R2.64] ;  /* 0x0000000402027981 */ /* 0x000ea2000c1e1b00 */
[----:B-1----:R-:W-:Y:S01]  /*0120*/  IMAD.WIDE R6, R9, 0x8, R6 ;  /* 0x0000000809067825 */ /* 0x002fe200078e0206 */
[----:B--2---:R-:W-:-:S07]  /*0130*/  DADD R4, RZ, -R2 ;  /* 0x00000000ff047229 */ /* 0x004fce0000000802 */
[----:B------:R-:W-:Y:S01]  /*0140*/  STG.E.64 desc[UR4][R6.64], R4 ;  /* 0x0000000406007986 */ /* 0x000fe2000c101b04 */
[----:B------:R-:W-:Y:S05]  /*0150*/  EXIT ;  /* 0x000000000000794d */ /* 0x000fea0003800000 */
.L_x_75:
[----:B------:R-:W0:Y:S08]  /*0160*/  LDC.64 R2, c[0x0][0x380] ;  /* 0x0000e000ff027b82 */ /* 0x000e300000000a00 */
[----:B------:R-:W1:Y:S01]  /*0170*/  LDC.64 R6, c[0x0][0x388] ;  /* 0x0000e200ff067b82 */ /* 0x000e620000000a00 */
[----:B0-----:R-:W-:-:S05]  /*0180*/  IMAD.WIDE R4, R9, 0x8, R2 ;  /* 0x0000000809047825 */ /* 0x001fca00078e0202 */
[----:B------:R-:W2:Y:S01]  /*0190*/  LDG.E.64 R2, desc[UR4][R4.64] ;  /* 0x0000000404027981 */ /* 0x000ea2000c1e1b00 */
[----:B-1----:R-:W-:Y:S01]  /*01a0*/  IMAD.WIDE R6, R9, 0x8, R6 ;  /* 0x0000000809067825 */ /* 0x002fe200078e0206 */
[----:B--2---:R-:W-:-:S07]  /*01b0*/  DADD R2, -R2, 1 ;  /* 0x3ff0000002027429 */ /* 0x004fce0000000100 */
[----:B------:R-:W-:Y:S01]  /*01c0*/  STG.E.64 desc[UR4][R6.64], R2 ;  /* 0x0000000206007986 */ /* 0x000fe2000c101b04 */
[----:B------:R-:W-:Y:S05]  /*01d0*/  EXIT ;  /* 0x000000000000794d */ /* 0x000fea0003800000 */
.L_x_76:
        /* <DEDUP_REMOVED lines=10> */
.L_x_92:


//--------------------- .nv.global.init           --------------------------
	.section	.nv.global.init,"aw",@progbits
.nv.global.init:
	.type		$str$5,@object
	.size		$str$5,($str$4 - $str$5)
$str$5:
        /*0000*/ 	.byte	0x0a, 0x00
	.type		$str$4,@object
	.size		$str$4,($str$3 - $str$4)
$str$4:
        /*0002*/ 	.byte	0x25, 0x6c, 0x66, 0x20, 0x00
	.type		$str$3,@object
	.size		$str$3,($str - $str$3)
$str$3:
        /*0007*/ 	.byte	0x6c, 0x69, 0x6e, 0x65, 0x20, 0x23, 0x25, 0x64, 0x09, 0x00
	.type		$str,@object
	.size		$str,($str$1 - $str)
$str:
        /*0011*/ 	.byte	0x64, 0x65, 0x76, 0x69, 0x63, 0x65, 0x20, 0x23, 0x25, 0x64, 0x09, 0x20, 0x66, 0x77, 0x20, 0x2d
        /*0021*/ 	.byte	0x3e, 0x20, 0x25, 0x64, 0x0a, 0x00
	.type		$str$1,@object
	.size		$str$1,($str$2 - $str$1)
$str$1:
        /*0027*/ 	.byte	0x64, 0x65, 0x76, 0x69, 0x63, 0x65, 0x20, 0x23, 0x25, 0x64, 0x09, 0x20, 0x62, 0x77, 0x20, 0x2d
        /*0037*/ 	.byte	0x3e, 0x20, 0x25, 0x64, 0x0a, 0x00
	.type		$str$2,@object
	.size		$str$2,(.L_2 - $str$2)
$str$2:
        /*003d*/ 	.byte	0x6c, 0x69, 0x6e, 0x65, 0x20, 0x23, 0x25, 0x64, 0x09, 0x20, 0x69, 0x6e, 0x64, 0x65, 0x78, 0x20
        /*004d*/ 	.byte	0x23, 0x25, 0x64, 0x09, 0x20, 0x25, 0x64, 0x0a, 0x00
.L_2:


//--------------------- .nv.shared.reserved.0     --------------------------
	.section	.nv.shared.reserved.0,"aw",@nobits
	.weak		__nv_reservedSMEM_offset_0_alias
	.size		__nv_reservedSMEM_offset_0_alias, 0, 64
	.other		__nv_reservedSMEM_offset_0_alias,@"STO_CUDA_RESERVED_SHARED STV_DEFAULT"
__nv_reservedSMEM_offset_0_alias:
	.zero		0
	.zero		64


//--------------------- .nv.constant0._Z5Dummyv   --------------------------
	.section	.nv.constant0._Z5Dummyv,"a",@progbits
	.sectionflags	@""
	.align	4
.nv.constant0._Z5Dummyv:
	.zero		896


//--------------------- .nv.constant0._Z11PrintDoublePdiii --------------------------
	.section	.nv.constant0._Z11PrintDoublePdiii,"a",@progbits
	.sectionflags	@""
	.align	4
.nv.constant0._Z11PrintDoublePdiii:
	.zero		916


//--------------------- .nv.constant0._Z8PrintIntPiii --------------------------
	.section	.nv.constant0._Z8PrintIntPiii,"a",@progbits
	.sectionflags	@""
	.align	4
.nv.constant0._Z8PrintIntPiii:
	.zero		912


//--------------------- .nv.constant0._Z7PrintBwii --------------------------
	.section	.nv.constant0._Z7PrintBwii,"a",@progbits
	.sectionflags	@""
	.align	4
.nv.constant0._Z7PrintBwii:
	.zero		904


//--------------------- .nv.constant0._Z7PrintFwii --------------------------
	.section	.nv.constant0._Z7PrintFwii,"a",@progbits
	.sectionflags	@""
	.align	4
.nv.constant0._Z7PrintFwii:
	.zero		904


//--------------------- .nv.constant0._Z7SetFlagPii --------------------------
	.section	.nv.constant0._Z7SetFlagPii,"a",@progbits
	.sectionflags	@""
	.align	4
.nv.constant0._Z7SetFlagPii:
	.zero		908


//--------------------- .nv.constant0._Z12WaituntilOnePiiii --------------------------
	.section	.nv.constant0._Z12WaituntilOnePiiii,"a",@progbits
	.sectionflags	@""
	.align	4
.nv.constant0._Z12WaituntilOnePiiii:
	.zero		916


//--------------------- .nv.constant0._Z13WaituntilZeroPiiii --------------------------
	.section	.nv.constant0._Z13WaituntilZeroPiiii,"a",@progbits
	.sectionflags	@""
	.align	4
.nv.constant0._Z13WaituntilZeroPiiii:
	.zero		916


//--------------------- .nv.constant0._Z7SoftmaxPddi --------------------------
	.section	.nv.constant0._Z7SoftmaxPddi,"a",@progbits
	.sectionflags	@""
	.align	4
.nv.constant0._Z7SoftmaxPddi:
	.zero		916


//--------------------- .nv.constant0._Z11ExponentialPdi --------------------------
	.section	.nv.constant0._Z11ExponentialPdi,"a",@progbits
	.sectionflags	@""
	.align	4
.nv.constant0._Z11ExponentialPdi:
	.zero		908


//--------------------- .nv.constant0._Z7SigmoidPdi --------------------------
	.section	.nv.constant0._Z7SigmoidPdi,"a",@progbits
	.sectionflags	@""
	.align	4
.nv.constant0._Z7SigmoidPdi:
	.zero		908


//--------------------- .nv.constant0._Z12UpdateWeightPdS_S_iid --------------------------
	.section	.nv.constant0._Z12UpdateWeightPdS_S_iid,"a",@progbits
	.sectionflags	@""
	.align	4
.nv.constant0._Z12UpdateWeightPdS_S_iid:
	.zero		936


//--------------------- .nv.constant0._Z19GetHiddenLayerDeltaPdS_S_S_i --------------------------
	.section	.nv.constant0._Z19GetHiddenLayerDeltaPdS_S_S_i,"a",@progbits
	.sectionflags	@""
	.align	4
.nv.constant0._Z19GetHiddenLayerDeltaPdS_S_S_i:
	.zero		932


//--------------------- .nv.constant0._Z19GetOutputLayerDeltaPdS_S_i --------------------------
	.section	.nv.constant0._Z19GetOutputLayerDeltaPdS_S_i,"a",@progbits
	.sectionflags	@""
	.align	4
.nv.constant0._Z19GetOutputLayerDeltaPdS_S_i:
	.zero		924


//--------------------- SYMBOLS --------------------------

	.type		.nv.reservedSmem.offset0,@object
	.size		.nv.reservedSmem.offset0,0x4
	.type		vprintf,@function
